//
// Generated by NVIDIA NVVM Compiler
//
// Compiler Build ID: CL-36424714
// Cuda compilation tools, release 13.0, V13.0.88
// Based on NVVM 20.0.0
//

.version 9.0
.target sm_100
.address_size 64

	// .globl	_Z7myGEMM6iiiPKfS0_Pf
// _ZZ7myGEMM6iiiPKfS0_PfE2As has been demoted
// _ZZ7myGEMM6iiiPKfS0_PfE2Bs has been demoted

.visible .entry _Z7myGEMM6iiiPKfS0_Pf(
	.param .u32 _Z7myGEMM6iiiPKfS0_Pf_param_0,
	.param .u32 _Z7myGEMM6iiiPKfS0_Pf_param_1,
	.param .u32 _Z7myGEMM6iiiPKfS0_Pf_param_2,
	.param .u64 .ptr .align 1 _Z7myGEMM6iiiPKfS0_Pf_param_3,
	.param .u64 .ptr .align 1 _Z7myGEMM6iiiPKfS0_Pf_param_4,
	.param .u64 .ptr .align 1 _Z7myGEMM6iiiPKfS0_Pf_param_5
)
{
	.reg .pred 	%p<4>;
	.reg .b32 	%r<109>;
	.reg .b32 	%f<611>;
	.reg .b64 	%rd<224>;
	// demoted variable
	.shared .align 4 .b8 _ZZ7myGEMM6iiiPKfS0_PfE2As[8192];
	// demoted variable
	.shared .align 4 .b8 _ZZ7myGEMM6iiiPKfS0_PfE2Bs[8192];
	ld.param.u32 	%r32, [_Z7myGEMM6iiiPKfS0_Pf_param_1];
	ld.param.u32 	%r33, [_Z7myGEMM6iiiPKfS0_Pf_param_2];
	ld.param.u64 	%rd8, [_Z7myGEMM6iiiPKfS0_Pf_param_3];
	ld.param.u64 	%rd9, [_Z7myGEMM6iiiPKfS0_Pf_param_4];
	cvta.to.global.u64 	%rd10, %rd8;
	cvta.to.global.u64 	%rd11, %rd9;
	mov.u32 	%r34, %ctaid.y;
	mov.u32 	%r35, %ctaid.x;
	mov.u32 	%r1, %tid.x;
	and.b32  	%r2, %r1, 15;
	shr.u32 	%r3, %r1, 4;
	shl.b32 	%r36, %r34, 7;
	mul.lo.s32 	%r37, %r33, %r36;
	mul.wide.u32 	%rd12, %r37, 4;
	add.s64 	%rd222, %rd10, %rd12;
	shl.b32 	%r38, %r35, 7;
	mul.wide.u32 	%rd13, %r38, 4;
	add.s64 	%rd223, %rd11, %rd13;
	mad.lo.s32 	%r4, %r32, %r36, %r38;
	setp.eq.s32 	%p1, %r33, 0;
	mov.f32 	%f547, 0f00000000;
	mov.f32 	%f548, %f547;
	mov.f32 	%f549, %f547;
	mov.f32 	%f550, %f547;
	mov.f32 	%f551, %f547;
	mov.f32 	%f552, %f547;
	mov.f32 	%f553, %f547;
	mov.f32 	%f554, %f547;
	mov.f32 	%f555, %f547;
	mov.f32 	%f556, %f547;
	mov.f32 	%f557, %f547;
	mov.f32 	%f558, %f547;
	mov.f32 	%f559, %f547;
	mov.f32 	%f560, %f547;
	mov.f32 	%f561, %f547;
	mov.f32 	%f562, %f547;
	mov.f32 	%f563, %f547;
	mov.f32 	%f564, %f547;
	mov.f32 	%f565, %f547;
	mov.f32 	%f566, %f547;
	mov.f32 	%f567, %f547;
	mov.f32 	%f568, %f547;
	mov.f32 	%f569, %f547;
	mov.f32 	%f570, %f547;
	mov.f32 	%f571, %f547;
	mov.f32 	%f572, %f547;
	mov.f32 	%f573, %f547;
	mov.f32 	%f574, %f547;
	mov.f32 	%f575, %f547;
	mov.f32 	%f576, %f547;
	mov.f32 	%f577, %f547;
	mov.f32 	%f578, %f547;
	mov.f32 	%f579, %f547;
	mov.f32 	%f580, %f547;
	mov.f32 	%f581, %f547;
	mov.f32 	%f582, %f547;
	mov.f32 	%f583, %f547;
	mov.f32 	%f584, %f547;
	mov.f32 	%f585, %f547;
	mov.f32 	%f586, %f547;
	mov.f32 	%f587, %f547;
	mov.f32 	%f588, %f547;
	mov.f32 	%f589, %f547;
	mov.f32 	%f590, %f547;
	mov.f32 	%f591, %f547;
	mov.f32 	%f592, %f547;
	mov.f32 	%f593, %f547;
	mov.f32 	%f594, %f547;
	mov.f32 	%f595, %f547;
	mov.f32 	%f596, %f547;
	mov.f32 	%f597, %f547;
	mov.f32 	%f598, %f547;
	mov.f32 	%f599, %f547;
	mov.f32 	%f600, %f547;
	mov.f32 	%f601, %f547;
	mov.f32 	%f602, %f547;
	mov.f32 	%f603, %f547;
	mov.f32 	%f604, %f547;
	mov.f32 	%f605, %f547;
	mov.f32 	%f606, %f547;
	mov.f32 	%f607, %f547;
	mov.f32 	%f608, %f547;
	mov.f32 	%f609, %f547;
	mov.f32 	%f610, %f547;
	@%p1 bra 	$L__BB0_5;
	and.b32  	%r40, %r1, 127;
	shr.u32 	%r41, %r1, 7;
	shl.b32 	%r5, %r32, 4;
	mad.lo.s32 	%r6, %r3, %r33, %r2;
	and.b32  	%r42, %r1, 1008;
	or.b32  	%r43, %r42, %r2;
	shl.b32 	%r44, %r43, 2;
	mov.u32 	%r45, _ZZ7myGEMM6iiiPKfS0_PfE2As;
	add.s32 	%r7, %r45, %r44;
	shl.b32 	%r46, %r33, 4;
	add.s32 	%r8, %r6, %r46;
	shl.b32 	%r47, %r33, 5;
	add.s32 	%r9, %r6, %r47;
	add.s32 	%r10, %r9, %r46;
	shl.b32 	%r48, %r33, 6;
	add.s32 	%r11, %r6, %r48;
	add.s32 	%r12, %r11, %r46;
	add.s32 	%r13, %r11, %r47;
	add.s32 	%r14, %r13, %r46;
	mad.lo.s32 	%r15, %r41, %r32, %r40;
	shl.b32 	%r49, %r1, 2;
	mov.u32 	%r50, _ZZ7myGEMM6iiiPKfS0_PfE2Bs;
	add.s32 	%r16, %r50, %r49;
	shl.b32 	%r51, %r32, 1;
	add.s32 	%r17, %r15, %r51;
	shl.b32 	%r52, %r32, 2;
	add.s32 	%r18, %r15, %r52;
	add.s32 	%r19, %r18, %r51;
	shl.b32 	%r53, %r32, 3;
	add.s32 	%r20, %r15, %r53;
	add.s32 	%r21, %r20, %r51;
	add.s32 	%r22, %r20, %r52;
	add.s32 	%r23, %r22, %r51;
	shl.b32 	%r54, %r3, 9;
	add.s32 	%r24, %r45, %r54;
	mov.b32 	%r106, 0;
	mov.f32 	%f547, 0f00000000;
	mul.wide.u32 	%rd14, %r6, 4;
	mul.wide.u32 	%rd16, %r8, 4;
	mul.wide.u32 	%rd18, %r9, 4;
	mul.wide.u32 	%rd20, %r10, 4;
$L__BB0_2:
	shl.b32 	%r56, %r2, 5;
	mov.u32 	%r57, _ZZ7myGEMM6iiiPKfS0_PfE2Bs;
	add.s32 	%r58, %r56, %r57;
	add.s32 	%r107, %r58, 16;
	add.s64 	%rd15, %rd222, %rd14;
	ld.global.f32 	%f259, [%rd15];
	st.shared.f32 	[%r7], %f259;
	add.s64 	%rd17, %rd222, %rd16;
	ld.global.f32 	%f260, [%rd17];
	st.shared.f32 	[%r7+1024], %f260;
	add.s64 	%rd19, %rd222, %rd18;
	ld.global.f32 	%f261, [%rd19];
	st.shared.f32 	[%r7+2048], %f261;
	add.s64 	%rd21, %rd222, %rd20;
	ld.global.f32 	%f262, [%rd21];
	st.shared.f32 	[%r7+3072], %f262;
	mul.wide.u32 	%rd22, %r11, 4;
	add.s64 	%rd23, %rd222, %rd22;
	ld.global.f32 	%f263, [%rd23];
	st.shared.f32 	[%r7+4096], %f263;
	mul.wide.u32 	%rd24, %r12, 4;
	add.s64 	%rd25, %rd222, %rd24;
	ld.global.f32 	%f264, [%rd25];
	st.shared.f32 	[%r7+5120], %f264;
	mul.wide.u32 	%rd26, %r13, 4;
	add.s64 	%rd27, %rd222, %rd26;
	ld.global.f32 	%f265, [%rd27];
	st.shared.f32 	[%r7+6144], %f265;
	mul.wide.u32 	%rd28, %r14, 4;
	add.s64 	%rd29, %rd222, %rd28;
	ld.global.f32 	%f266, [%rd29];
	st.shared.f32 	[%r7+7168], %f266;
	mul.wide.u32 	%rd30, %r15, 4;
	add.s64 	%rd31, %rd223, %rd30;
	ld.global.f32 	%f267, [%rd31];
	st.shared.f32 	[%r16], %f267;
	mul.wide.u32 	%rd32, %r17, 4;
	add.s64 	%rd33, %rd223, %rd32;
	ld.global.f32 	%f268, [%rd33];
	st.shared.f32 	[%r16+1024], %f268;
	mul.wide.u32 	%rd34, %r18, 4;
	add.s64 	%rd35, %rd223, %rd34;
	ld.global.f32 	%f269, [%rd35];
	st.shared.f32 	[%r16+2048], %f269;
	mul.wide.u32 	%rd36, %r19, 4;
	add.s64 	%rd37, %rd223, %rd36;
	ld.global.f32 	%f270, [%rd37];
	st.shared.f32 	[%r16+3072], %f270;
	mul.wide.u32 	%rd38, %r20, 4;
	add.s64 	%rd39, %rd223, %rd38;
	ld.global.f32 	%f271, [%rd39];
	st.shared.f32 	[%r16+4096], %f271;
	mul.wide.u32 	%rd40, %r21, 4;
	add.s64 	%rd41, %rd223, %rd40;
	ld.global.f32 	%f272, [%rd41];
	st.shared.f32 	[%r16+5120], %f272;
	mul.wide.u32 	%rd42, %r22, 4;
	add.s64 	%rd43, %rd223, %rd42;
	ld.global.f32 	%f273, [%rd43];
	st.shared.f32 	[%r16+6144], %f273;
	mul.wide.u32 	%rd44, %r23, 4;
	add.s64 	%rd45, %rd223, %rd44;
	ld.global.f32 	%f274, [%rd45];
	st.shared.f32 	[%r16+7168], %f274;
	bar.sync 	0;
	mov.b32 	%r108, 256;
$L__BB0_3:
	add.s32 	%r59, %r24, %r108;
	ld.shared.f32 	%f275, [%r59+-256];
	ld.shared.f32 	%f276, [%r59+-192];
	ld.shared.f32 	%f277, [%r59+-128];
	ld.shared.f32 	%f278, [%r59+-64];
	ld.shared.f32 	%f279, [%r59];
	ld.shared.f32 	%f280, [%r59+64];
	ld.shared.f32 	%f281, [%r59+128];
	ld.shared.f32 	%f282, [%r59+192];
	ld.shared.f32 	%f283, [%r107+-16];
	ld.shared.f32 	%f284, [%r107+-12];
	ld.shared.f32 	%f285, [%r107+-8];
	ld.shared.f32 	%f286, [%r107+-4];
	ld.shared.f32 	%f287, [%r107];
	ld.shared.f32 	%f288, [%r107+4];
	ld.shared.f32 	%f289, [%r107+8];
	ld.shared.f32 	%f290, [%r107+12];
	fma.rn.f32 	%f610, %f275, %f283, %f610;
	fma.rn.f32 	%f609, %f275, %f284, %f609;
	fma.rn.f32 	%f608, %f275, %f285, %f608;
	fma.rn.f32 	%f607, %f275, %f286, %f607;
	fma.rn.f32 	%f606, %f275, %f287, %f606;
	fma.rn.f32 	%f605, %f275, %f288, %f605;
	fma.rn.f32 	%f604, %f275, %f289, %f604;
	fma.rn.f32 	%f603, %f275, %f290, %f603;
	fma.rn.f32 	%f602, %f276, %f283, %f602;
	fma.rn.f32 	%f601, %f276, %f284, %f601;
	fma.rn.f32 	%f600, %f276, %f285, %f600;
	fma.rn.f32 	%f599, %f276, %f286, %f599;
	fma.rn.f32 	%f598, %f276, %f287, %f598;
	fma.rn.f32 	%f597, %f276, %f288, %f597;
	fma.rn.f32 	%f596, %f276, %f289, %f596;
	fma.rn.f32 	%f595, %f276, %f290, %f595;
	fma.rn.f32 	%f594, %f277, %f283, %f594;
	fma.rn.f32 	%f593, %f277, %f284, %f593;
	fma.rn.f32 	%f592, %f277, %f285, %f592;
	fma.rn.f32 	%f591, %f277, %f286, %f591;
	fma.rn.f32 	%f590, %f277, %f287, %f590;
	fma.rn.f32 	%f589, %f277, %f288, %f589;
	fma.rn.f32 	%f588, %f277, %f289, %f588;
	fma.rn.f32 	%f587, %f277, %f290, %f587;
	fma.rn.f32 	%f586, %f278, %f283, %f586;
	fma.rn.f32 	%f585, %f278, %f284, %f585;
	fma.rn.f32 	%f584, %f278, %f285, %f584;
	fma.rn.f32 	%f583, %f278, %f286, %f583;
	fma.rn.f32 	%f582, %f278, %f287, %f582;
	fma.rn.f32 	%f581, %f278, %f288, %f581;
	fma.rn.f32 	%f580, %f278, %f289, %f580;
	fma.rn.f32 	%f579, %f278, %f290, %f579;
	fma.rn.f32 	%f578, %f279, %f283, %f578;
	fma.rn.f32 	%f577, %f279, %f284, %f577;
	fma.rn.f32 	%f576, %f279, %f285, %f576;
	fma.rn.f32 	%f575, %f279, %f286, %f575;
	fma.rn.f32 	%f574, %f279, %f287, %f574;
	fma.rn.f32 	%f573, %f279, %f288, %f573;
	fma.rn.f32 	%f572, %f279, %f289, %f572;
	fma.rn.f32 	%f571, %f279, %f290, %f571;
	fma.rn.f32 	%f570, %f280, %f283, %f570;
	fma.rn.f32 	%f569, %f280, %f284, %f569;
	fma.rn.f32 	%f568, %f280, %f285, %f568;
	fma.rn.f32 	%f567, %f280, %f286, %f567;
	fma.rn.f32 	%f566, %f280, %f287, %f566;
	fma.rn.f32 	%f565, %f280, %f288, %f565;
	fma.rn.f32 	%f564, %f280, %f289, %f564;
	fma.rn.f32 	%f563, %f280, %f290, %f563;
	fma.rn.f32 	%f562, %f281, %f283, %f562;
	fma.rn.f32 	%f561, %f281, %f284, %f561;
	fma.rn.f32 	%f560, %f281, %f285, %f560;
	fma.rn.f32 	%f559, %f281, %f286, %f559;
	fma.rn.f32 	%f558, %f281, %f287, %f558;
	fma.rn.f32 	%f557, %f281, %f288, %f557;
	fma.rn.f32 	%f556, %f281, %f289, %f556;
	fma.rn.f32 	%f555, %f281, %f290, %f555;
	fma.rn.f32 	%f554, %f282, %f283, %f554;
	fma.rn.f32 	%f553, %f282, %f284, %f553;
	fma.rn.f32 	%f552, %f282, %f285, %f552;
	fma.rn.f32 	%f551, %f282, %f286, %f551;
	fma.rn.f32 	%f550, %f282, %f287, %f550;
	fma.rn.f32 	%f549, %f282, %f288, %f549;
	fma.rn.f32 	%f548, %f282, %f289, %f548;
	fma.rn.f32 	%f547, %f282, %f290, %f547;
	add.s32 	%r108, %r108, 4;
	add.s32 	%r107, %r107, 512;
	setp.ne.s32 	%p2, %r108, 320;
	@%p2 bra 	$L__BB0_3;
	bar.sync 	0;
	add.s32 	%r106, %r106, 16;
	setp.lt.u32 	%p3, %r106, %r33;
	mul.wide.u32 	%rd46, %r5, 4;
	add.s64 	%rd223, %rd223, %rd46;
	add.s64 	%rd222, %rd222, 64;
	@%p3 bra 	$L__BB0_2;
$L__BB0_5:
	ld.param.u64 	%rd221, [_Z7myGEMM6iiiPKfS0_Pf_param_5];
	cvt.u64.u32 	%rd47, %r4;
	shl.b32 	%r60, %r2, 3;
	mul.lo.s32 	%r61, %r3, %r32;
	shl.b32 	%r62, %r61, 3;
	add.s32 	%r63, %r62, %r60;
	cvt.u64.u32 	%rd48, %r63;
	add.s64 	%rd49, %rd48, %rd47;
	cvta.to.global.u64 	%rd50, %rd221;
	shl.b64 	%rd51, %rd49, 2;
	add.s64 	%rd52, %rd50, %rd51;
	ld.global.f32 	%f291, [%rd52];
	add.f32 	%f292, %f610, %f291;
	st.global.f32 	[%rd52], %f292;
	ld.global.f32 	%f293, [%rd52+4];
	add.f32 	%f294, %f609, %f293;
	st.global.f32 	[%rd52+4], %f294;
	ld.global.f32 	%f295, [%rd52+8];
	add.f32 	%f296, %f608, %f295;
	st.global.f32 	[%rd52+8], %f296;
	ld.global.f32 	%f297, [%rd52+12];
	add.f32 	%f298, %f607, %f297;
	st.global.f32 	[%rd52+12], %f298;
	ld.global.f32 	%f299, [%rd52+16];
	add.f32 	%f300, %f606, %f299;
	st.global.f32 	[%rd52+16], %f300;
	ld.global.f32 	%f301, [%rd52+20];
	add.f32 	%f302, %f605, %f301;
	st.global.f32 	[%rd52+20], %f302;
	ld.global.f32 	%f303, [%rd52+24];
	add.f32 	%f304, %f604, %f303;
	st.global.f32 	[%rd52+24], %f304;
	ld.global.f32 	%f305, [%rd52+28];
	add.f32 	%f306, %f603, %f305;
	st.global.f32 	[%rd52+28], %f306;
	add.s32 	%r64, %r63, %r32;
	cvt.u64.u32 	%rd53, %r64;
	add.s64 	%rd54, %rd53, %rd47;
	shl.b64 	%rd55, %rd54, 2;
	add.s64 	%rd56, %rd50, %rd55;
	ld.global.f32 	%f307, [%rd56];
	add.f32 	%f308, %f602, %f307;
	st.global.f32 	[%rd56], %f308;
	add.s32 	%r65, %r64, 1;
	cvt.u64.u32 	%rd57, %r65;
	add.s64 	%rd58, %rd57, %rd47;
	shl.b64 	%rd59, %rd58, 2;
	add.s64 	%rd60, %rd50, %rd59;
	ld.global.f32 	%f309, [%rd60];
	add.f32 	%f310, %f601, %f309;
	st.global.f32 	[%rd60], %f310;
	add.s32 	%r66, %r64, 2;
	cvt.u64.u32 	%rd61, %r66;
	add.s64 	%rd62, %rd61, %rd47;
	shl.b64 	%rd63, %rd62, 2;
	add.s64 	%rd64, %rd50, %rd63;
	ld.global.f32 	%f311, [%rd64];
	add.f32 	%f312, %f600, %f311;
	st.global.f32 	[%rd64], %f312;
	add.s32 	%r67, %r64, 3;
	cvt.u64.u32 	%rd65, %r67;
	add.s64 	%rd66, %rd65, %rd47;
	shl.b64 	%rd67, %rd66, 2;
	add.s64 	%rd68, %rd50, %rd67;
	ld.global.f32 	%f313, [%rd68];
	add.f32 	%f314, %f599, %f313;
	st.global.f32 	[%rd68], %f314;
	add.s32 	%r68, %r64, 4;
	cvt.u64.u32 	%rd69, %r68;
	add.s64 	%rd70, %rd69, %rd47;
	shl.b64 	%rd71, %rd70, 2;
	add.s64 	%rd72, %rd50, %rd71;
	ld.global.f32 	%f315, [%rd72];
	add.f32 	%f316, %f598, %f315;
	st.global.f32 	[%rd72], %f316;
	add.s32 	%r69, %r64, 5;
	cvt.u64.u32 	%rd73, %r69;
	add.s64 	%rd74, %rd73, %rd47;
	shl.b64 	%rd75, %rd74, 2;
	add.s64 	%rd76, %rd50, %rd75;
	ld.global.f32 	%f317, [%rd76];
	add.f32 	%f318, %f597, %f317;
	st.global.f32 	[%rd76], %f318;
	add.s32 	%r70, %r64, 6;
	cvt.u64.u32 	%rd77, %r70;
	add.s64 	%rd78, %rd77, %rd47;
	shl.b64 	%rd79, %rd78, 2;
	add.s64 	%rd80, %rd50, %rd79;
	ld.global.f32 	%f319, [%rd80];
	add.f32 	%f320, %f596, %f319;
	st.global.f32 	[%rd80], %f320;
	add.s32 	%r71, %r64, 7;
	cvt.u64.u32 	%rd81, %r71;
	add.s64 	%rd82, %rd81, %rd47;
	shl.b64 	%rd83, %rd82, 2;
	add.s64 	%rd84, %rd50, %rd83;
	ld.global.f32 	%f321, [%rd84];
	add.f32 	%f322, %f595, %f321;
	st.global.f32 	[%rd84], %f322;
	add.s32 	%r72, %r64, %r32;
	cvt.u64.u32 	%rd85, %r72;
	add.s64 	%rd86, %rd85, %rd47;
	shl.b64 	%rd87, %rd86, 2;
	add.s64 	%rd88, %rd50, %rd87;
	ld.global.f32 	%f323, [%rd88];
	add.f32 	%f324, %f594, %f323;
	st.global.f32 	[%rd88], %f324;
	ld.global.f32 	%f325, [%rd88+4];
	add.f32 	%f326, %f593, %f325;
	st.global.f32 	[%rd88+4], %f326;
	add.s32 	%r73, %r66, %r32;
	cvt.u64.u32 	%rd89, %r73;
	add.s64 	%rd90, %rd89, %rd47;
	shl.b64 	%rd91, %rd90, 2;
	add.s64 	%rd92, %rd50, %rd91;
	ld.global.f32 	%f327, [%rd92];
	add.f32 	%f328, %f592, %f327;
	st.global.f32 	[%rd92], %f328;
	ld.global.f32 	%f329, [%rd92+4];
	add.f32 	%f330, %f591, %f329;
	st.global.f32 	[%rd92+4], %f330;
	add.s32 	%r74, %r73, 2;
	cvt.u64.u32 	%rd93, %r74;
	add.s64 	%rd94, %rd93, %rd47;
	shl.b64 	%rd95, %rd94, 2;
	add.s64 	%rd96, %rd50, %rd95;
	ld.global.f32 	%f331, [%rd96];
	add.f32 	%f332, %f590, %f331;
	st.global.f32 	[%rd96], %f332;
	ld.global.f32 	%f333, [%rd96+4];
	add.f32 	%f334, %f589, %f333;
	st.global.f32 	[%rd96+4], %f334;
	add.s32 	%r75, %r73, 4;
	cvt.u64.u32 	%rd97, %r75;
	add.s64 	%rd98, %rd97, %rd47;
	shl.b64 	%rd99, %rd98, 2;
	add.s64 	%rd100, %rd50, %rd99;
	ld.global.f32 	%f335, [%rd100];
	add.f32 	%f336, %f588, %f335;
	st.global.f32 	[%rd100], %f336;
	ld.global.f32 	%f337, [%rd100+4];
	add.f32 	%f338, %f587, %f337;
	st.global.f32 	[%rd100+4], %f338;
	add.s32 	%r76, %r72, %r32;
	cvt.u64.u32 	%rd101, %r76;
	add.s64 	%rd102, %rd101, %rd47;
	shl.b64 	%rd103, %rd102, 2;
	add.s64 	%rd104, %rd50, %rd103;
	ld.global.f32 	%f339, [%rd104];
	add.f32 	%f340, %f586, %f339;
	st.global.f32 	[%rd104], %f340;
	add.s32 	%r77, %r76, 1;
	cvt.u64.u32 	%rd105, %r77;
	add.s64 	%rd106, %rd105, %rd47;
	shl.b64 	%rd107, %rd106, 2;
	add.s64 	%rd108, %rd50, %rd107;
	ld.global.f32 	%f341, [%rd108];
	add.f32 	%f342, %f585, %f341;
	st.global.f32 	[%rd108], %f342;
	add.s32 	%r78, %r76, 2;
	cvt.u64.u32 	%rd109, %r78;
	add.s64 	%rd110, %rd109, %rd47;
	shl.b64 	%rd111, %rd110, 2;
	add.s64 	%rd112, %rd50, %rd111;
	ld.global.f32 	%f343, [%rd112];
	add.f32 	%f344, %f584, %f343;
	st.global.f32 	[%rd112], %f344;
	add.s32 	%r79, %r76, 3;
	cvt.u64.u32 	%rd113, %r79;
	add.s64 	%rd114, %rd113, %rd47;
	shl.b64 	%rd115, %rd114, 2;
	add.s64 	%rd116, %rd50, %rd115;
	ld.global.f32 	%f345, [%rd116];
	add.f32 	%f346, %f583, %f345;
	st.global.f32 	[%rd116], %f346;
	add.s32 	%r80, %r76, 4;
	cvt.u64.u32 	%rd117, %r80;
	add.s64 	%rd118, %rd117, %rd47;
	shl.b64 	%rd119, %rd118, 2;
	add.s64 	%rd120, %rd50, %rd119;
	ld.global.f32 	%f347, [%rd120];
	add.f32 	%f348, %f582, %f347;
	st.global.f32 	[%rd120], %f348;
	add.s32 	%r81, %r76, 5;
	cvt.u64.u32 	%rd121, %r81;
	add.s64 	%rd122, %rd121, %rd47;
	shl.b64 	%rd123, %rd122, 2;
	add.s64 	%rd124, %rd50, %rd123;
	ld.global.f32 	%f349, [%rd124];
	add.f32 	%f350, %f581, %f349;
	st.global.f32 	[%rd124], %f350;
	add.s32 	%r82, %r76, 6;
	cvt.u64.u32 	%rd125, %r82;
	add.s64 	%rd126, %rd125, %rd47;
	shl.b64 	%rd127, %rd126, 2;
	add.s64 	%rd128, %rd50, %rd127;
	ld.global.f32 	%f351, [%rd128];
	add.f32 	%f352, %f580, %f351;
	st.global.f32 	[%rd128], %f352;
	add.s32 	%r83, %r76, 7;
	cvt.u64.u32 	%rd129, %r83;
	add.s64 	%rd130, %rd129, %rd47;
	shl.b64 	%rd131, %rd130, 2;
	add.s64 	%rd132, %rd50, %rd131;
	ld.global.f32 	%f353, [%rd132];
	add.f32 	%f354, %f579, %f353;
	st.global.f32 	[%rd132], %f354;
	add.s32 	%r84, %r76, %r32;
	cvt.u64.u32 	%rd133, %r84;
	add.s64 	%rd134, %rd133, %rd47;
	shl.b64 	%rd135, %rd134, 2;
	add.s64 	%rd136, %rd50, %rd135;
	ld.global.f32 	%f355, [%rd136];
	add.f32 	%f356, %f578, %f355;
	st.global.f32 	[%rd136], %f356;
	ld.global.f32 	%f357, [%rd136+4];
	add.f32 	%f358, %f577, %f357;
	st.global.f32 	[%rd136+4], %f358;
	ld.global.f32 	%f359, [%rd136+8];
	add.f32 	%f360, %f576, %f359;
	st.global.f32 	[%rd136+8], %f360;
	ld.global.f32 	%f361, [%rd136+12];
	add.f32 	%f362, %f575, %f361;
	st.global.f32 	[%rd136+12], %f362;
	add.s32 	%r85, %r80, %r32;
	cvt.u64.u32 	%rd137, %r85;
	add.s64 	%rd138, %rd137, %rd47;
	shl.b64 	%rd139, %rd138, 2;
	add.s64 	%rd140, %rd50, %rd139;
	ld.global.f32 	%f363, [%rd140];
	add.f32 	%f364, %f574, %f363;
	st.global.f32 	[%rd140], %f364;
	ld.global.f32 	%f365, [%rd140+4];
	add.f32 	%f366, %f573, %f365;
	st.global.f32 	[%rd140+4], %f366;
	ld.global.f32 	%f367, [%rd140+8];
	add.f32 	%f368, %f572, %f367;
	st.global.f32 	[%rd140+8], %f368;
	ld.global.f32 	%f369, [%rd140+12];
	add.f32 	%f370, %f571, %f369;
	st.global.f32 	[%rd140+12], %f370;
	add.s32 	%r86, %r84, %r32;
	cvt.u64.u32 	%rd141, %r86;
	add.s64 	%rd142, %rd141, %rd47;
	shl.b64 	%rd143, %rd142, 2;
	add.s64 	%rd144, %rd50, %rd143;
	ld.global.f32 	%f371, [%rd144];
	add.f32 	%f372, %f570, %f371;
	st.global.f32 	[%rd144], %f372;
	add.s32 	%r87, %r86, 1;
	cvt.u64.u32 	%rd145, %r87;
	add.s64 	%rd146, %rd145, %rd47;
	shl.b64 	%rd147, %rd146, 2;
	add.s64 	%rd148, %rd50, %rd147;
	ld.global.f32 	%f373, [%rd148];
	add.f32 	%f374, %f569, %f373;
	st.global.f32 	[%rd148], %f374;
	add.s32 	%r88, %r86, 2;
	cvt.u64.u32 	%rd149, %r88;
	add.s64 	%rd150, %rd149, %rd47;
	shl.b64 	%rd151, %rd150, 2;
	add.s64 	%rd152, %rd50, %rd151;
	ld.global.f32 	%f375, [%rd152];
	add.f32 	%f376, %f568, %f375;
	st.global.f32 	[%rd152], %f376;
	add.s32 	%r89, %r86, 3;
	cvt.u64.u32 	%rd153, %r89;
	add.s64 	%rd154, %rd153, %rd47;
	shl.b64 	%rd155, %rd154, 2;
	add.s64 	%rd156, %rd50, %rd155;
	ld.global.f32 	%f377, [%rd156];
	add.f32 	%f378, %f567, %f377;
	st.global.f32 	[%rd156], %f378;
	add.s32 	%r90, %r86, 4;
	cvt.u64.u32 	%rd157, %r90;
	add.s64 	%rd158, %rd157, %rd47;
	shl.b64 	%rd159, %rd158, 2;
	add.s64 	%rd160, %rd50, %rd159;
	ld.global.f32 	%f379, [%rd160];
	add.f32 	%f380, %f566, %f379;
	st.global.f32 	[%rd160], %f380;
	add.s32 	%r91, %r86, 5;
	cvt.u64.u32 	%rd161, %r91;
	add.s64 	%rd162, %rd161, %rd47;
	shl.b64 	%rd163, %rd162, 2;
	add.s64 	%rd164, %rd50, %rd163;
	ld.global.f32 	%f381, [%rd164];
	add.f32 	%f382, %f565, %f381;
	st.global.f32 	[%rd164], %f382;
	add.s32 	%r92, %r86, 6;
	cvt.u64.u32 	%rd165, %r92;
	add.s64 	%rd166, %rd165, %rd47;
	shl.b64 	%rd167, %rd166, 2;
	add.s64 	%rd168, %rd50, %rd167;
	ld.global.f32 	%f383, [%rd168];
	add.f32 	%f384, %f564, %f383;
	st.global.f32 	[%rd168], %f384;
	add.s32 	%r93, %r86, 7;
	cvt.u64.u32 	%rd169, %r93;
	add.s64 	%rd170, %rd169, %rd47;
	shl.b64 	%rd171, %rd170, 2;
	add.s64 	%rd172, %rd50, %rd171;
	ld.global.f32 	%f385, [%rd172];
	add.f32 	%f386, %f563, %f385;
	st.global.f32 	[%rd172], %f386;
	add.s32 	%r94, %r86, %r32;
	cvt.u64.u32 	%rd173, %r94;
	add.s64 	%rd174, %rd173, %rd47;
	shl.b64 	%rd175, %rd174, 2;
	add.s64 	%rd176, %rd50, %rd175;
	ld.global.f32 	%f387, [%rd176];
	add.f32 	%f388, %f562, %f387;
	st.global.f32 	[%rd176], %f388;
	ld.global.f32 	%f389, [%rd176+4];
	add.f32 	%f390, %f561, %f389;
	st.global.f32 	[%rd176+4], %f390;
	add.s32 	%r95, %r88, %r32;
	cvt.u64.u32 	%rd177, %r95;
	add.s64 	%rd178, %rd177, %rd47;
	shl.b64 	%rd179, %rd178, 2;
	add.s64 	%rd180, %rd50, %rd179;
	ld.global.f32 	%f391, [%rd180];
	add.f32 	%f392, %f560, %f391;
	st.global.f32 	[%rd180], %f392;
	ld.global.f32 	%f393, [%rd180+4];
	add.f32 	%f394, %f559, %f393;
	st.global.f32 	[%rd180+4], %f394;
	add.s32 	%r96, %r95, 2;
	cvt.u64.u32 	%rd181, %r96;
	add.s64 	%rd182, %rd181, %rd47;
	shl.b64 	%rd183, %rd182, 2;
	add.s64 	%rd184, %rd50, %rd183;
	ld.global.f32 	%f395, [%rd184];
	add.f32 	%f396, %f558, %f395;
	st.global.f32 	[%rd184], %f396;
	ld.global.f32 	%f397, [%rd184+4];
	add.f32 	%f398, %f557, %f397;
	st.global.f32 	[%rd184+4], %f398;
	add.s32 	%r97, %r95, 4;
	cvt.u64.u32 	%rd185, %r97;
	add.s64 	%rd186, %rd185, %rd47;
	shl.b64 	%rd187, %rd186, 2;
	add.s64 	%rd188, %rd50, %rd187;
	ld.global.f32 	%f399, [%rd188];
	add.f32 	%f400, %f556, %f399;
	st.global.f32 	[%rd188], %f400;
	ld.global.f32 	%f401, [%rd188+4];
	add.f32 	%f402, %f555, %f401;
	st.global.f32 	[%rd188+4], %f402;
	add.s32 	%r98, %r94, %r32;
	cvt.u64.u32 	%rd189, %r98;
	add.s64 	%rd190, %rd189, %rd47;
	shl.b64 	%rd191, %rd190, 2;
	add.s64 	%rd192, %rd50, %rd191;
	ld.global.f32 	%f403, [%rd192];
	add.f32 	%f404, %f554, %f403;
	st.global.f32 	[%rd192], %f404;
	add.s32 	%r99, %r98, 1;
	cvt.u64.u32 	%rd193, %r99;
	add.s64 	%rd194, %rd193, %rd47;
	shl.b64 	%rd195, %rd194, 2;
	add.s64 	%rd196, %rd50, %rd195;
	ld.global.f32 	%f405, [%rd196];
	add.f32 	%f406, %f553, %f405;
	st.global.f32 	[%rd196], %f406;
	add.s32 	%r100, %r98, 2;
	cvt.u64.u32 	%rd197, %r100;
	add.s64 	%rd198, %rd197, %rd47;
	shl.b64 	%rd199, %rd198, 2;
	add.s64 	%rd200, %rd50, %rd199;
	ld.global.f32 	%f407, [%rd200];
	add.f32 	%f408, %f552, %f407;
	st.global.f32 	[%rd200], %f408;
	add.s32 	%r101, %r98, 3;
	cvt.u64.u32 	%rd201, %r101;
	add.s64 	%rd202, %rd201, %rd47;
	shl.b64 	%rd203, %rd202, 2;
	add.s64 	%rd204, %rd50, %rd203;
	ld.global.f32 	%f409, [%rd204];
	add.f32 	%f410, %f551, %f409;
	st.global.f32 	[%rd204], %f410;
	add.s32 	%r102, %r98, 4;
	cvt.u64.u32 	%rd205, %r102;
	add.s64 	%rd206, %rd205, %rd47;
	shl.b64 	%rd207, %rd206, 2;
	add.s64 	%rd208, %rd50, %rd207;
	ld.global.f32 	%f411, [%rd208];
	add.f32 	%f412, %f550, %f411;
	st.global.f32 	[%rd208], %f412;
	add.s32 	%r103, %r98, 5;
	cvt.u64.u32 	%rd209, %r103;
	add.s64 	%rd210, %rd209, %rd47;
	shl.b64 	%rd211, %rd210, 2;
	add.s64 	%rd212, %rd50, %rd211;
	ld.global.f32 	%f413, [%rd212];
	add.f32 	%f414, %f549, %f413;
	st.global.f32 	[%rd212], %f414;
	add.s32 	%r104, %r98, 6;
	cvt.u64.u32 	%rd213, %r104;
	add.s64 	%rd214, %rd213, %rd47;
	shl.b64 	%rd215, %rd214, 2;
	add.s64 	%rd216, %rd50, %rd215;
	ld.global.f32 	%f415, [%rd216];
	add.f32 	%f416, %f548, %f415;
	st.global.f32 	[%rd216], %f416;
	add.s32 	%r105, %r98, 7;
	cvt.u64.u32 	%rd217, %r105;
	add.s64 	%rd218, %rd217, %rd47;
	shl.b64 	%rd219, %rd218, 2;
	add.s64 	%rd220, %rd50, %rd219;
	ld.global.f32 	%f417, [%rd220];
	add.f32 	%f418, %f547, %f417;
	st.global.f32 	[%rd220], %f418;
	ret;

}


// ===== COMPILED SASS (sm_100) =====

	.target	sm_100

	.elftype	@"ET_EXEC"


//--------------------- .note.nv.tkinfo           --------------------------
	.section	.note.nv.tkinfo,"",@"SHT_NOTE"
	.sectionflags	@"SHF_NOTE_NV_TKINFO"
	.tkinfo
        /*0018*/ 	.word	0x00000002
        /*0030*/ 	.string	""
        /*0030*/ 	.string	"ptxas"
        /*0030*/ 	.string	"Cuda compilation tools, release 13.0, V13.0.88"
        /*0030*/ 	.string	"Build cuda_13.0.r13.0/compiler.36424714_0"
        /*0030*/ 	.string	"-arch sm_100 -m 64 "



//--------------------- .note.nv.cuinfo           --------------------------
	.section	.note.nv.cuinfo,"",@"SHT_NOTE"
	.sectionflags	@"SHF_NOTE_NV_CUINFO"
        /*0018*/ 	.short	0x0002
        /*001a*/ 	.short	0x0064
        /*001c*/ 	.short	0x0082
	.zero		2


//--------------------- .nv.info                  --------------------------
	.section	.nv.info,"",@"SHT_CUDA_INFO"
	.align	4


	//----- nvinfo : EIATTR_REGCOUNT
	.align		4
        /*0000*/ 	.byte	0x04, 0x2f
        /*0002*/ 	.short	(.L_1 - .L_0)
	.align		4
.L_0:
        /*0004*/ 	.word	index@(_Z7myGEMM6iiiPKfS0_Pf)
        /*0008*/ 	.word	0x00000080


	//----- nvinfo : EIATTR_FRAME_SIZE
	.align		4
.L_1:
        /*000c*/ 	.byte	0x04, 0x11
        /*000e*/ 	.short	(.L_3 - .L_2)
	.align		4
.L_2:
        /*0010*/ 	.word	index@(_Z7myGEMM6iiiPKfS0_Pf)
        /*0014*/ 	.word	0x00000000


	//----- nvinfo : EIATTR_MIN_STACK_SIZE
	.align		4
.L_3:
        /*0018*/ 	.byte	0x04, 0x12
        /*001a*/ 	.short	(.L_5 - .L_4)
	.align		4
.L_4:
        /*001c*/ 	.word	index@(_Z7myGEMM6iiiPKfS0_Pf)
        /*0020*/ 	.word	0x00000000
.L_5:


//--------------------- .nv.compat                --------------------------
	.section	.nv.compat,"",@"SHT_CUDA_COMPAT_INFO"
	.align	4
        /*0000*/ 	.byte	0x02, 0x09, 0x00, 0x00, 0x02, 0x02, 0x01, 0x00, 0x02, 0x05, 0x05, 0x00, 0x03, 0x07, 0x01, 0x01
        /*0010*/ 	.byte	0x02, 0x03, 0x00, 0x00, 0x02, 0x06, 0x01, 0x00, 0x04, 0x0b, 0x08, 0x00, 0x09, 0x00, 0x00, 0x00
        /*0020*/ 	.byte	0x00, 0x00, 0x00, 0x00


//--------------------- .nv.info._Z7myGEMM6iiiPKfS0_Pf --------------------------
	.section	.nv.info._Z7myGEMM6iiiPKfS0_Pf,"",@"SHT_CUDA_INFO"
	.sectionflags	@""
	.align	4


	//----- nvinfo : EIATTR_CUDA_API_VERSION
	.align		4
        /*0000*/ 	.byte	0x04, 0x37
        /*0002*/ 	.short	(.L_7 - .L_6)
.L_6:
        /*0004*/ 	.word	0x00000082


	//----- nvinfo : EIATTR_KPARAM_INFO
	.align		4
.L_7:
        /*0008*/ 	.byte	0x04, 0x17
        /*000a*/ 	.short	(.L_9 - .L_8)
.L_8:
        /*000c*/ 	.word	0x00000000
        /*0010*/ 	.short	0x0005
        /*0012*/ 	.short	0x0020
        /*0014*/ 	.byte	0x00, 0xf5, 0x21, 0x00


	//----- nvinfo : EIATTR_KPARAM_INFO
	.align		4
.L_9:
        /*0018*/ 	.byte	0x04, 0x17
        /*001a*/ 	.short	(.L_11 - .L_10)
.L_10:
        /*001c*/ 	.word	0x00000000
        /*0020*/ 	.short	0x0004
        /*0022*/ 	.short	0x0018
        /*0024*/ 	.byte	0x00, 0xf5, 0x21, 0x00


	//----- nvinfo : EIATTR_KPARAM_INFO
	.align		4
.L_11:
        /*0028*/ 	.byte	0x04, 0x17
        /*002a*/ 	.short	(.L_13 - .L_12)
.L_12:
        /*002c*/ 	.word	0x00000000
        /*0030*/ 	.short	0x0003
        /*0032*/ 	.short	0x0010
        /*0034*/ 	.byte	0x00, 0xf5, 0x21, 0x00


	//----- nvinfo : EIATTR_KPARAM_INFO
	.align		4
.L_13:
        /*0038*/ 	.byte	0x04, 0x17
        /*003a*/ 	.short	(.L_15 - .L_14)
.L_14:
        /*003c*/ 	.word	0x00000000
        /*0040*/ 	.short	0x0002
        /*0042*/ 	.short	0x0008
        /*0044*/ 	.byte	0x00, 0xf0, 0x11, 0x00


	//----- nvinfo : EIATTR_KPARAM_INFO
	.align		4
.L_15:
        /*0048*/ 	.byte	0x04, 0x17
        /*004a*/ 	.short	(.L_17 - .L_16)
.L_16:
        /*004c*/ 	.word	0x00000000
        /*0050*/ 	.short	0x0001
        /*0052*/ 	.short	0x0004
        /*0054*/ 	.byte	0x00, 0xf0, 0x11, 0x00


	//----- nvinfo : EIATTR_KPARAM_INFO
	.align		4
.L_17:
        /*0058*/ 	.byte	0x04, 0x17
        /*005a*/ 	.short	(.L_19 - .L_18)
.L_18:
        /*005c*/ 	.word	0x00000000
        /*0060*/ 	.short	0x0000
        /*0062*/ 	.short	0x0000
        /*0064*/ 	.byte	0x00, 0xf0, 0x11, 0x00


	//----- nvinfo : EIATTR_SPARSE_MMA_MASK
	.align		4
.L_19:
        /*0068*/ 	.byte	0x03, 0x50
        /*006a*/ 	.short	0x0000


	//----- nvinfo : EIATTR_MAXREG_COUNT
	.align		4
        /*006c*/ 	.byte	0x03, 0x1b
        /*006e*/ 	.short	0x00ff


	//----- nvinfo : EIATTR_NUM_BARRIERS
	.align		4
        /*0070*/ 	.byte	0x02, 0x4c
        /*0072*/ 	.byte	0x01
	.zero		1


	//----- nvinfo : EIATTR_MERCURY_ISA_VERSION
	.align		4
        /*0074*/ 	.byte	0x03, 0x5f
        /*0076*/ 	.short	0x0101


	//----- nvinfo : EIATTR_VRC_CTA_INIT_COUNT
	.align		4
        /*0078*/ 	.byte	0x02, 0x4a
	.zero		1
	.zero		1


	//----- nvinfo : EIATTR_EXIT_INSTR_OFFSETS
	.align		4
        /*007c*/ 	.byte	0x04, 0x1c
        /*007e*/ 	.short	(.L_21 - .L_20)


	//   ....[0]....
.L_20:
        /*0080*/ 	.word	0x000027f0


	//----- nvinfo : EIATTR_CBANK_PARAM_SIZE
	.align		4
.L_21:
        /*0084*/ 	.byte	0x03, 0x19
        /*0086*/ 	.short	0x0028


	//----- nvinfo : EIATTR_PARAM_CBANK
	.align		4
        /*0088*/ 	.byte	0x04, 0x0a
        /*008a*/ 	.short	(.L_23 - .L_22)
	.align		4
.L_22:
        /*008c*/ 	.word	index@(.nv.constant0._Z7myGEMM6iiiPKfS0_Pf)
        /*0090*/ 	.short	0x0380
        /*0092*/ 	.short	0x0028


	//----- nvinfo : EIATTR_SW_WAR
	.align		4
.L_23:
        /*0094*/ 	.byte	0x04, 0x36
        /*0096*/ 	.short	(.L_25 - .L_24)
.L_24:
        /*0098*/ 	.word	0x00000008
.L_25:


//--------------------- .nv.callgraph             --------------------------
	.section	.nv.callgraph,"",@"SHT_CUDA_CALLGRAPH"
	.align	4
	.sectionentsize	8
	.align		4
        /*0000*/ 	.word	0x00000000
	.align		4
        /*0004*/ 	.word	0xffffffff
	.align		4
        /*0008*/ 	.word	0x00000000
	.align		4
        /*000c*/ 	.word	0xfffffffe
	.align		4
        /*0010*/ 	.word	0x00000000
	.align		4
        /*0014*/ 	.word	0xfffffffd
	.align		4
        /*0018*/ 	.word	0x00000000
	.align		4
        /*001c*/ 	.word	0xfffffffc


//--------------------- .text._Z7myGEMM6iiiPKfS0_Pf --------------------------
	.section	.text._Z7myGEMM6iiiPKfS0_Pf,"ax",@progbits
	.align	128
        .global         _Z7myGEMM6iiiPKfS0_Pf
        .type           _Z7myGEMM6iiiPKfS0_Pf,@function
        .size           _Z7myGEMM6iiiPKfS0_Pf,(.L_x_4 - _Z7myGEMM6iiiPKfS0_Pf)
        .other          _Z7myGEMM6iiiPKfS0_Pf,@"STO_CUDA_ENTRY STV_DEFAULT"
_Z7myGEMM6iiiPKfS0_Pf:
.text._Z7myGEMM6iiiPKfS0_Pf:
[----:B------:R-:W-:Y:S08]  /*0000*/  LDC R1, c[0x0][0x37c] ;  /* 0x0000df00ff017b82 */ /* 0x000ff00000000800 */
[----:B------:R-:W0:Y:S01]  /*0010*/  LDC R34, c[0x0][0x388] ;  /* 0x0000e200ff227b82 */ /* 0x000e220000000800 */
[----:B------:R-:W1:Y:S01]  /*0020*/  S2R R37, SR_CTAID.X ;  /* 0x0000000000257919 */ /* 0x000e620000002500 */
[----:B------:R-:W2:Y:S01]  /*0030*/  LDCU.64 UR8, c[0x0][0x358] ;  /* 0x00006b00ff0877ac */ /* 0x000ea20008000a00 */
[----:B------:R-:W-:-:S02]  /*0040*/  HFMA2 R89, -RZ, RZ, 0, 0 ;  /* 0x00000000ff597431 */ /* 0x000fc400000001ff */
[----:B------:R-:W-:Y:S01]  /*0050*/  IMAD.MOV.U32 R0, RZ, RZ, RZ ;  /* 0x000000ffff007224 */ /* 0x000fe200078e00ff */
[----:B------:R-:W3:Y:S01]  /*0060*/  S2R R39, SR_TID.X ;  /* 0x0000000000277919 */ /* 0x000ee20000002100 */
[----:B------:R-:W-:Y:S02]  /*0070*/  CS2R R4, SRZ ;  /* 0x0000000000047805 */ /* 0x000fe4000001ff00 */
[----:B------:R-:W-:Y:S01]  /*0080*/  CS2R R6, SRZ ;  /* 0x0000000000067805 */ /* 0x000fe2000001ff00 */
[----:B------:R-:W4:Y:S01]  /*0090*/  S2UR UR4, SR_CTAID.Y ;  /* 0x00000000000479c3 */ /* 0x000f220000002600 */
[----:B------:R-:W-:Y:S02]  /*00a0*/  CS2R R8, SRZ ;  /* 0x0000000000087805 */ /* 0x000fe4000001ff00 */
[----:B------:R-:W-:Y:S02]  /*00b0*/  CS2R R10, SRZ ;  /* 0x00000000000a7805 */ /* 0x000fe4000001ff00 */
[----:B------:R-:W-:-:S02]  /*00c0*/  CS2R R12, SRZ ;  /* 0x00000000000c7805 */ /* 0x000fc4000001ff00 */
[----:B------:R-:W-:Y:S02]  /*00d0*/  CS2R R14, SRZ ;  /* 0x00000000000e7805 */ /* 0x000fe4000001ff00 */
[----:B------:R-:W-:Y:S02]  /*00e0*/  CS2R R16, SRZ ;  /* 0x0000000000107805 */ /* 0x000fe4000001ff00 */
[----:B------:R-:W-:Y:S02]  /*00f0*/  CS2R R18, SRZ ;  /* 0x0000000000127805 */ /* 0x000fe4000001ff00 */
[----:B------:R-:W-:Y:S01]  /*0100*/  CS2R R20, SRZ ;  /* 0x0000000000147805 */ /* 0x000fe2000001ff00 */
[----:B------:R-:W5:Y:S01]  /*0110*/  LDC R36, c[0x0][0x384] ;  /* 0x0000e100ff247b82 */ /* 0x000f620000000800 */
[----:B------:R-:W-:Y:S02]  /*0120*/  CS2R R22, SRZ ;  /* 0x0000000000167805 */ /* 0x000fe4000001ff00 */
[----:B------:R-:W-:-:S02]  /*0130*/  CS2R R24, SRZ ;  /* 0x0000000000187805 */ /* 0x000fc4000001ff00 */
[----:B------:R-:W-:Y:S02]  /*0140*/  CS2R R26, SRZ ;  /* 0x00000000001a7805 */ /* 0x000fe4000001ff00 */
[----:B------:R-:W-:Y:S02]  /*0150*/  CS2R R28, SRZ ;  /* 0x00000000001c7805 */ /* 0x000fe4000001ff00 */
[----:B------:R-:W-:Y:S02]  /*0160*/  CS2R R30, SRZ ;  /* 0x00000000001e7805 */ /* 0x000fe4000001ff00 */
[----:B------:R-:W-:Y:S02]  /*0170*/  CS2R R40, SRZ ;  /* 0x0000000000287805 */ /* 0x000fe4000001ff00 */
[----:B------:R-:W-:Y:S01]  /*0180*/  CS2R R42, SRZ ;  /* 0x00000000002a7805 */ /* 0x000fe2000001ff00 */
[----:B------:R-:W2:Y:S01]  /*0190*/  LDC.64 R32, c[0x0][0x390] ;  /* 0x0000e400ff207b82 */ /* 0x000ea20000000a00 */
[----:B0-----:R-:W-:-:S02]  /*01a0*/  ISETP.NE.AND P0, PT, R34, RZ, PT ;  /* 0x000000ff2200720c */ /* 0x001fc40003f05270 */
[----:B------:R-:W-:Y:S02]  /*01b0*/  CS2R R44, SRZ ;  /* 0x00000000002c7805 */ /* 0x000fe4000001ff00 */
[----:B------:R-:W-:Y:S02]  /*01c0*/  CS2R R46, SRZ ;  /* 0x00000000002e7805 */ /* 0x000fe4000001ff00 */
[----:B------:R-:W-:Y:S02]  /*01d0*/  CS2R R48, SRZ ;  /* 0x0000000000307805 */ /* 0x000fe4000001ff00 */
[----:B------:R-:W-:Y:S02]  /*01e0*/  CS2R R50, SRZ ;  /* 0x0000000000327805 */ /* 0x000fe4000001ff00 */
[----:B------:R-:W-:Y:S02]  /*01f0*/  CS2R R52, SRZ ;  /* 0x0000000000347805 */ /* 0x000fe4000001ff00 */
[----:B------:R-:W-:Y:S01]  /*0200*/  CS2R R54, SRZ ;  /* 0x0000000000367805 */ /* 0x000fe2000001ff00 */
[----:B------:R-:W0:Y:S01]  /*0210*/  LDC.64 R64, c[0x0][0x398] ;  /* 0x0000e600ff407b82 */ /* 0x000e220000000a00 */
[----:B----4-:R-:W-:Y:S01]  /*0220*/  USHF.L.U32 UR4, UR4, 0x7, URZ ;  /* 0x0000000704047899 */ /* 0x010fe200080006ff */
[----:B-1----:R-:W-:Y:S01]  /*0230*/  IMAD.SHL.U32 R37, R37, 0x80, RZ ;  /* 0x0000008025257824 */ /* 0x002fe200078e00ff */
[----:B------:R-:W-:-:S02]  /*0240*/  CS2R R56, SRZ ;  /* 0x0000000000387805 */ /* 0x000fc4000001ff00 */
[----:B------:R-:W-:Y:S02]  /*0250*/  CS2R R58, SRZ ;  /* 0x00000000003a7805 */ /* 0x000fe4000001ff00 */
[----:B------:R-:W-:Y:S02]  /*0260*/  CS2R R60, SRZ ;  /* 0x00000000003c7805 */ /* 0x000fe4000001ff00 */
[----:B------:R-:W-:Y:S01]  /*0270*/  CS2R R62, SRZ ;  /* 0x00000000003e7805 */ /* 0x000fe2000001ff00 */
[----:B------:R-:W-:Y:S01]  /*0280*/  IMAD R3, R34, UR4, RZ ;  /* 0x0000000422037c24 */ /* 0x000fe2000f8e02ff */
[----:B------:R-:W-:Y:S01]  /*0290*/  CS2R R80, SRZ ;  /* 0x0000000000507805 */ /* 0x000fe2000001ff00 */
[----:B-----5:R-:W-:Y:S01]  /*02a0*/  IMAD R90, R36, UR4, R37 ;  /* 0x00000004245a7c24 */ /* 0x020fe2000f8e0225 */
[----:B------:R-:W-:Y:S02]  /*02b0*/  CS2R R82, SRZ ;  /* 0x0000000000527805 */ /* 0x000fe4000001ff00 */
[----:B------:R-:W-:-:S02]  /*02c0*/  CS2R R84, SRZ ;  /* 0x0000000000547805 */ /* 0x000fc4000001ff00 */
[----:B------:R-:W-:Y:S02]  /*02d0*/  CS2R R86, SRZ ;  /* 0x0000000000567805 */ /* 0x000fe4000001ff00 */
[----:B---3--:R-:W-:Y:S02]  /*02e0*/  LOP3.LUT R88, R39, 0xf, RZ, 0xc0, !PT ;  /* 0x0000000f27587812 */ /* 0x008fe400078ec0ff */
[----:B------:R-:W-:Y:S01]  /*02f0*/  SHF.R.U32.HI R35, RZ, 0x4, R39 ;  /* 0x00000004ff237819 */ /* 0x000fe20000011627 */
[----:B--2---:R-:W-:Y:S01]  /*0300*/  IMAD.WIDE.U32 R32, R3, 0x4, R32 ;  /* 0x0000000403207825 */ /* 0x004fe200078e0020 */
[----:B------:R-:W-:-:S03]  /*0310*/  CS2R R2, SRZ ;  /* 0x0000000000027805 */ /* 0x000fc6000001ff00 */
[----:B0-----:R-:W-:Y:S01]  /*0320*/  IMAD.WIDE.U32 R64, R37, 0x4, R64 ;  /* 0x0000000425407825 */ /* 0x001fe200078e0040 */
[----:B------:R-:W-:Y:S06]  /*0330*/  @!P0 BRA `(.L_x_0) ;  /* 0x0000000800bc8947 */ /* 0x000fec0003800000 */
[----:B------:R-:W0:Y:S01]  /*0340*/  S2UR UR5, SR_CgaCtaId ;  /* 0x00000000000579c3 */ /* 0x000e220000008800 */
[----:B------:R-:W-:Y:S01]  /*0350*/  LOP3.LUT R91, R39, 0x7f, RZ, 0xc0, !PT ;  /* 0x0000007f275b7812 */ /* 0x000fe200078ec0ff */
[----:B------:R-:W-:Y:S01]  /*0360*/  IMAD R93, R35, R34, R88 ;  /* 0x00000022235d7224 */ /* 0x000fe200078e0258 */
[----:B------:R-:W-:Y:S01]  /*0370*/  SHF.R.U32.HI R0, RZ, 0x7, R39 ;  /* 0x00000007ff007819 */ /* 0x000fe20000011627 */
[----:B------:R-:W-:Y:S01]  /*0380*/  UMOV UR4, 0x400 ;  /* 0x0000040000047882 */ /* 0x000fe20000000000 */
[----:B------:R-:W-:Y:S01]  /*0390*/  IMAD.MOV.U32 R66, RZ, RZ, R32 ;  /* 0x000000ffff427224 */ /* 0x000fe200078e0020 */
[----:B------:R-:W-:Y:S01]  /*03a0*/  LOP3.LUT R32, R39, 0x3f0, RZ, 0xc0, !PT ;  /* 0x000003f027207812 */ /* 0x000fe200078ec0ff */
[C---:B------:R-:W-:Y:S01]  /*03b0*/  IMAD R101, R34.reuse, 0x40, R93 ;  /* 0x0000004022657824 */ /* 0x040fe200078e025d */
[----:B------:R-:W-:Y:S01]  /*03c0*/  LEA R99, R34, R93, 0x5 ;  /* 0x0000005d22637211 */ /* 0x000fe200078e28ff */
[----:B------:R-:W-:Y:S01]  /*03d0*/  IMAD R91, R0, R36, R91 ;  /* 0x00000024005b7224 */ /* 0x000fe200078e025b */
[----:B------:R-:W-:Y:S01]  /*03e0*/  LOP3.LUT R32, R32, 0xf, R39, 0xf8, !PT ;  /* 0x0000000f20207812 */ /* 0x000fe200078ef827 */
[----:B------:R-:W-:Y:S01]  /*03f0*/  IMAD R107, R34, 0x20, R101 ;  /* 0x00000020226b7824 */ /* 0x000fe200078e0265 */
[C---:B------:R-:W-:Y:S01]  /*0400*/  SHF.L.U32 R95, R36.reuse, 0x4, RZ ;  /* 0x00000004245f7819 */ /* 0x040fe200000006ff */
[--C-:B------:R-:W-:Y:S01]  /*0410*/  IMAD R109, R36, 0x8, R91.reuse ;  /* 0x00000008246d7824 */ /* 0x100fe200078e025b */
[----:B------:R-:W-:Y:S01]  /*0420*/  LEA R105, R34, R101, 0x4 ;  /* 0x0000006522697211 */ /* 0x000fe200078e20ff */
[C---:B------:R-:W-:Y:S01]  /*0430*/  IMAD R113, R36.reuse, 0x4, R91 ;  /* 0x0000000424717824 */ /* 0x040fe200078e025b */
[C---:B------:R-:W-:Y:S01]  /*0440*/  LEA R111, R36.reuse, R91, 0x1 ;  /* 0x0000005b246f7211 */ /* 0x040fe200078e08ff */
[----:B------:R-:W-:Y:S01]  /*0450*/  IMAD R115, R36, 0x4, R109 ;  /* 0x0000000424737824 */ /* 0x000fe200078e026d */
[----:B------:R-:W-:Y:S01]  /*0460*/  LEA R117, R34, R107, 0x4 ;  /* 0x0000006b22757211 */ /* 0x000fe200078e20ff */
[----:B------:R-:W-:-:S02]  /*0470*/  IMAD.MOV.U32 R67, RZ, RZ, R33 ;  /* 0x000000ffff437224 */ /* 0x000fc400078e0021 */
[----:B------:R-:W-:Y:S01]  /*0480*/  IMAD.MOV.U32 R0, RZ, RZ, RZ ;  /* 0x000000ffff007224 */ /* 0x000fe200078e00ff */
[----:B------:R-:W-:Y:S01]  /*0490*/  LEA R123, R36, R115, 0x1 ;  /* 0x00000073247b7211 */ /* 0x000fe200078e08ff */
[C---:B------:R-:W-:Y:S01]  /*04a0*/  IMAD R97, R34.reuse, 0x10, R93 ;  /* 0x0000001022617824 */ /* 0x040fe200078e025d */
[----:B0-----:R-:W-:Y:S01]  /*04b0*/  ULEA UR6, UR5, UR4, 0x18 ;  /* 0x0000000405067291 */ /* 0x001fe2000f8ec0ff */
[----:B------:R-:W-:Y:S01]  /*04c0*/  IMAD R103, R34, 0x10, R99 ;  /* 0x0000001022677824 */ /* 0x000fe200078e0263 */
[----:B------:R-:W-:Y:S01]  /*04d0*/  UIADD3 UR4, UPT, UPT, UR4, 0x2000, URZ ;  /* 0x0000200004047890 */ /* 0x000fe2000fffe0ff */
[C---:B------:R-:W-:Y:S02]  /*04e0*/  IMAD R119, R36.reuse, 0x2, R113 ;  /* 0x0000000224777824 */ /* 0x040fe400078e0271 */
[----:B------:R-:W-:Y:S01]  /*04f0*/  IMAD R121, R36, 0x2, R109 ;  /* 0x0000000224797824 */ /* 0x000fe200078e026d */
[----:B------:R-:W-:Y:S01]  /*0500*/  ULEA UR4, UR5, UR4, 0x18 ;  /* 0x0000000405047291 */ /* 0x000fe2000f8ec0ff */
[----:B------:R-:W-:-:S02]  /*0510*/  LEA R92, R32, UR6, 0x2 ;  /* 0x00000006205c7c11 */ /* 0x000fc4000f8e10ff */
[----:B------:R-:W-:-:S03]  /*0520*/  LEA R94, R35, UR6, 0x9 ;  /* 0x00000006235e7c11 */ /* 0x000fc6000f8e48ff */
[----:B------:R-:W-:Y:S01]  /*0530*/  LEA R96, R39, UR4, 0x2 ;  /* 0x0000000427607c11 */ /* 0x000fe2000f8e10ff */
[----:B------:R-:W-:-:S06]  /*0540*/  UMOV UR4, URZ ;  /* 0x000000ff00047c82 */ /* 0x000fcc0008000000 */
.L_x_2:
[----:B------:R-:W-:-:S04]  /*0550*/  IMAD.WIDE.U32 R34, R91, 0x4, R64 ;  /* 0x000000045b227825 */ /* 0x000fc800078e0040 */
[--C-:B------:R-:W-:Y:S01]  /*0560*/  IMAD.WIDE.U32 R70, R111, 0x4, R64.reuse ;  /* 0x000000046f467825 */ /* 0x100fe200078e0040 */
[----:B------:R0:W2:Y:S03]  /*0570*/  LDG.E R125, desc[UR8][R34.64] ;  /* 0x00000008227d7981 */ /* 0x0000a6000c1e1900 */
[----:B------:R-:W-:Y:S01]  /*0580*/  IMAD.WIDE.U32 R72, R113, 0x4, R64 ;  /* 0x0000000471487825 */ /* 0x000fe200078e0040 */
[----:B------:R1:W3:Y:S03]  /*0590*/  LDG.E R98, desc[UR8][R70.64] ;  /* 0x0000000846627981 */ /* 0x0002e6000c1e1900 */
[--C-:B------:R-:W-:Y:S01]  /*05a0*/  IMAD.WIDE.U32 R78, R93, 0x4, R66.reuse ;  /* 0x000000045d4e7825 */ /* 0x100fe200078e0042 */
[----:B------:R4:W5:Y:S03]  /*05b0*/  LDG.E R100, desc[UR8][R72.64] ;  /* 0x0000000848647981 */ /* 0x000966000c1e1900 */
[--C-:B------:R-:W-:Y:S01]  /*05c0*/  IMAD.WIDE.U32 R76, R97, 0x4, R66.reuse ;  /* 0x00000004614c7825 */ /* 0x100fe200078e0042 */
[----:B------:R-:W2:Y:S03]  /*05d0*/  LDG.E R102, desc[UR8][R78.64] ;  /* 0x000000084e667981 */ /* 0x000ea6000c1e1900 */
[--C-:B------:R-:W-:Y:S01]  /*05e0*/  IMAD.WIDE.U32 R74, R99, 0x4, R66.reuse ;  /* 0x00000004634a7825 */ /* 0x100fe200078e0042 */
[----:B------:R-:W3:Y:S03]  /*05f0*/  LDG.E R104, desc[UR8][R76.64] ;  /* 0x000000084c687981 */ /* 0x000ee6000c1e1900 */
[--C-:B------:R-:W-:Y:S01]  /*0600*/  IMAD.WIDE.U32 R32, R103, 0x4, R66.reuse ;  /* 0x0000000467207825 */ /* 0x100fe200078e0042 */
[----:B------:R4:W5:Y:S03]  /*0610*/  LDG.E R106, desc[UR8][R74.64] ;  /* 0x000000084a6a7981 */ /* 0x000966000c1e1900 */
[----:B------:R-:W-:-:S04]  /*0620*/  IMAD.WIDE.U32 R36, R105, 0x4, R66 ;  /* 0x0000000469247825 */ /* 0x000fc800078e0042 */
[--C-:B------:R-:W-:Y:S01]  /*0630*/  IMAD.WIDE.U32 R38, R107, 0x4, R66.reuse ;  /* 0x000000046b267825 */ /* 0x100fe200078e0042 */
[----:B------:R4:W5:Y:S03]  /*0640*/  LDG.E R33, desc[UR8][R32.64] ;  /* 0x0000000820217981 */ /* 0x000966000c1e1900 */
[--C-:B------:R-:W-:Y:S01]  /*0650*/  IMAD.WIDE.U32 R68, R117, 0x4, R66.reuse ;  /* 0x0000000475447825 */ /* 0x100fe200078e0042 */
[----:B------:R-:W5:Y:S01]  /*0660*/  LDG.E R37, desc[UR8][R36.64] ;  /* 0x0000000824257981 */ /* 0x000f62000c1e1900 */
[----:B------:R-:W4:Y:S01]  /*0670*/  S2UR UR6, SR_CgaCtaId ;  /* 0x00000000000679c3 */ /* 0x000f220000008800 */
[----:B------:R-:W4:Y:S01]  /*0680*/  LDCU UR7, c[0x0][0x388] ;  /* 0x00007100ff0777ac */ /* 0x000f220008000800 */
[----:B0-----:R-:W-:Y:S01]  /*0690*/  IMAD.WIDE.U32 R34, R101, 0x4, R66 ;  /* 0x0000000465227825 */ /* 0x001fe200078e0042 */
[----:B------:R-:W5:Y:S03]  /*06a0*/  LDG.E R39, desc[UR8][R38.64] ;  /* 0x0000000826277981 */ /* 0x000f66000c1e1900 */
[--C-:B-1----:R-:W-:Y:S01]  /*06b0*/  IMAD.WIDE.U32 R70, R119, 0x4, R64.reuse ;  /* 0x0000000477467825 */ /* 0x102fe200078e0040 */
[----:B------:R0:W5:Y:S03]  /*06c0*/  LDG.E R69, desc[UR8][R68.64] ;  /* 0x0000000844457981 */ /* 0x000166000c1e1900 */
[--C-:B----4-:R-:W-:Y:S01]  /*06d0*/  IMAD.WIDE.U32 R72, R109, 0x4, R64.reuse ;  /* 0x000000046d487825 */ /* 0x110fe200078e0040 */
[----:B------:R-:W4:Y:S03]  /*06e0*/  LDG.E R35, desc[UR8][R34.64] ;  /* 0x0000000822237981 */ /* 0x000f26000c1e1900 */
[--C-:B------:R-:W-:Y:S01]  /*06f0*/  IMAD.WIDE.U32 R74, R121, 0x4, R64.reuse ;  /* 0x00000004794a7825 */ /* 0x100fe200078e0040 */
[----:B------:R-:W4:Y:S03]  /*0700*/  LDG.E R71, desc[UR8][R70.64] ;  /* 0x0000000846477981 */ /* 0x000f26000c1e1900 */
[--C-:B------:R-:W-:Y:S01]  /*0710*/  IMAD.WIDE.U32 R76, R115, 0x4, R64.reuse ;  /* 0x00000004734c7825 */ /* 0x100fe200078e0040 */
[----:B------:R-:W4:Y:S03]  /*0720*/  LDG.E R73, desc[UR8][R72.64] ;  /* 0x0000000848497981 */ /* 0x000f26000c1e1900 */
[----:B------:R-:W-:Y:S01]  /*0730*/  IMAD.WIDE.U32 R78, R123, 0x4, R64 ;  /* 0x000000047b4e7825 */ /* 0x000fe200078e0040 */
[----:B------:R-:W4:Y:S04]  /*0740*/  LDG.E R75, desc[UR8][R74.64] ;  /* 0x000000084a4b7981 */ /* 0x000f28000c1e1900 */
[----:B------:R-:W4:Y:S04]  /*0750*/  LDG.E R77, desc[UR8][R76.64] ;  /* 0x000000084c4d7981 */ /* 0x000f28000c1e1900 */
[----:B------:R-:W4:Y:S01]  /*0760*/  LDG.E R79, desc[UR8][R78.64] ;  /* 0x000000084e4f7981 */ /* 0x000f22000c1e1900 */
[----:B------:R-:W-:-:S02]  /*0770*/  UMOV UR5, 0x400 ;  /* 0x0000040000057882 */ /* 0x000fc40000000000 */
[----:B------:R-:W-:-:S04]  /*0780*/  UIADD3 UR5, UPT, UPT, UR5, 0x2000, URZ ;  /* 0x0000200005057890 */ /* 0x000fc8000fffe0ff */
[----:B------:R-:W-:Y:S02]  /*0790*/  ULEA UR5, UR6, UR5, 0x18 ;  /* 0x0000000506057291 */ /* 0x000fe4000f8ec0ff */
[----:B------:R-:W-:-:S04]  /*07a0*/  UIADD3 UR4, UPT, UPT, UR4, 0x10, URZ ;  /* 0x0000001004047890 */ /* 0x000fc8000fffe0ff */
[----:B------:R-:W-:Y:S01]  /*07b0*/  LEA R32, R88, UR5, 0x5 ;  /* 0x0000000558207c11 */ /* 0x000fe2000f8e28ff */
[----:B------:R-:W-:-:S04]  /*07c0*/  UISETP.GE.U32.AND UP1, UPT, UR4, UR7, UPT ;  /* 0x000000070400728c */ /* 0x000fc8000bf26070 */
[----:B0-----:R-:W-:Y:S01]  /*07d0*/  VIADD R68, R32, 0x10 ;  /* 0x0000001020447836 */ /* 0x001fe20000000000 */
[----:B------:R-:W-:Y:S01]  /*07e0*/  UMOV UR5, 0x100 ;  /* 0x0000010000057882 */ /* 0x000fe20000000000 */
[----:B--2---:R0:W-:Y:S04]  /*07f0*/  STS [R92], R102 ;  /* 0x000000665c007388 */ /* 0x0041e80000000800 */
[----:B---3--:R0:W-:Y:S04]  /*0800*/  STS [R92+0x400], R104 ;  /* 0x000400685c007388 */ /* 0x0081e80000000800 */
[----:B-----5:R0:W-:Y:S04]  /*0810*/  STS [R92+0x800], R106 ;  /* 0x0008006a5c007388 */ /* 0x0201e80000000800 */
[----:B------:R0:W-:Y:S04]  /*0820*/  STS [R92+0xc00], R33 ;  /* 0x000c00215c007388 */ /* 0x0001e80000000800 */
[----:B------:R0:W-:Y:S04]  /*0830*/  STS [R92+0x1400], R37 ;  /* 0x001400255c007388 */ /* 0x0001e80000000800 */
[----:B------:R0:W-:Y:S04]  /*0840*/  STS [R92+0x1800], R39 ;  /* 0x001800275c007388 */ /* 0x0001e80000000800 */
[----:B------:R0:W-:Y:S04]  /*0850*/  STS [R92+0x1c00], R69 ;  /* 0x001c00455c007388 */ /* 0x0001e80000000800 */
[----:B----4-:R0:W-:Y:S04]  /*0860*/  STS [R92+0x1000], R35 ;  /* 0x001000235c007388 */ /* 0x0101e80000000800 */
[----:B------:R0:W-:Y:S04]  /*0870*/  STS [R96], R125 ;  /* 0x0000007d60007388 */ /* 0x0001e80000000800 */
[----:B------:R0:W-:Y:S04]  /*0880*/  STS [R96+0x400], R98 ;  /* 0x0004006260007388 */ /* 0x0001e80000000800 */
[----:B------:R0:W-:Y:S04]  /*0890*/  STS [R96+0x800], R100 ;  /* 0x0008006460007388 */ /* 0x0001e80000000800 */
[----:B------:R0:W-:Y:S04]  /*08a0*/  STS [R96+0xc00], R71 ;  /* 0x000c004760007388 */ /* 0x0001e80000000800 */
[----:B------:R0:W-:Y:S04]  /*08b0*/  STS [R96+0x1000], R73 ;  /* 0x0010004960007388 */ /* 0x0001e80000000800 */
[----:B------:R0:W-:Y:S04]  /*08c0*/  STS [R96+0x1400], R75 ;  /* 0x0014004b60007388 */ /* 0x0001e80000000800 */
[----:B------:R0:W-:Y:S04]  /*08d0*/  STS [R96+0x1800], R77 ;  /* 0x0018004d60007388 */ /* 0x0001e80000000800 */
[----:B------:R0:W-:Y:S01]  /*08e0*/  STS [R96+0x1c00], R79 ;  /* 0x001c004f60007388 */ /* 0x0001e20000000800 */
[----:B------:R-:W-:Y:S06]  /*08f0*/  BAR.SYNC.DEFER_BLOCKING 0x0 ;  /* 0x0000000000007b1d */ /* 0x000fec0000010000 */
.L_x_1:
[----:B------:R-:W-:Y:S04]  /*0900*/  LDS R70, [R94+UR5+-0x100] ;  /* 0xffff00055e467984 */ /* 0x000fe80008000800 */
[----:B0-----:R-:W0:Y:S04]  /*0910*/  LDS.128 R32, [R68+-0x10] ;  /* 0xfffff00044207984 */ /* 0x001e280000000c00 */
[----:B------:R1:W2:Y:S04]  /*0920*/  LDS.128 R36, [R68] ;  /* 0x0000000044247984 */ /* 0x0002a80000000c00 */
[----:B------:R-:W3:Y:S04]  /*0930*/  LDS R72, [R94+UR5+-0xc0] ;  /* 0xffff40055e487984 */ /* 0x000ee80008000800 */
[----:B------:R-:W4:Y:S01]  /*0940*/  LDS R74, [R94+UR5+-0x80] ;  /* 0xffff80055e4a7984 */ /* 0x000f220008000800 */
[----:B-1----:R-:W-:-:S03]  /*0950*/  VIADD R68, R68, 0x200 ;  /* 0x0000020044447836 */ /* 0x002fc60000000000 */
[----:B------:R-:W1:Y:S04]  /*0960*/  LDS R76, [R94+UR5+-0x40] ;  /* 0xffffc0055e4c7984 */ /* 0x000e680008000800 */
[----:B------:R-:W5:Y:S04]  /*0970*/  LDS R78, [R94+UR5] ;  /* 0x000000055e4e7984 */ /* 0x000f680008000800 */
[----:B------:R-:W5:Y:S01]  /*0980*/  LDS R98, [R94+UR5+0x40] ;  /* 0x000040055e627984 */ /* 0x000f620008000800 */
[C---:B0-----:R-:W-:Y:S01]  /*0990*/  FFMA R89, R70.reuse, R32, R89 ;  /* 0x0000002046597223 */ /* 0x041fe20000000059 */
[C---:B------:R-:W-:Y:S01]  /*09a0*/  FFMA R86, R70.reuse, R33, R86 ;  /* 0x0000002146567223 */ /* 0x040fe20000000056 */
[C---:B------:R-:W-:Y:S01]  /*09b0*/  FFMA R87, R70.reuse, R34, R87 ;  /* 0x0000002246577223 */ /* 0x040fe20000000057 */
[C---:B------:R-:W-:Y:S01]  /*09c0*/  FFMA R84, R70.reuse, R35, R84 ;  /* 0x0000002346547223 */ /* 0x040fe20000000054 */
[C---:B--2---:R-:W-:Y:S01]  /*09d0*/  FFMA R85, R70.reuse, R36, R85 ;  /* 0x0000002446557223 */ /* 0x044fe20000000055 */
[C---:B------:R-:W-:Y:S01]  /*09e0*/  FFMA R82, R70.reuse, R37, R82 ;  /* 0x0000002546527223 */ /* 0x040fe20000000052 */
[C---:B------:R-:W-:Y:S01]  /*09f0*/  FFMA R83, R70.reuse, R38, R83 ;  /* 0x0000002646537223 */ /* 0x040fe20000000053 */
[----:B------:R-:W-:Y:S01]  /*0a00*/  FFMA R80, R70, R39, R80 ;  /* 0x0000002746507223 */ /* 0x000fe20000000050 */
[C---:B---3--:R-:W-:Y:S01]  /*0a10*/  FFMA R81, R72.reuse, R32, R81 ;  /* 0x0000002048517223 */ /* 0x048fe20000000051 */
[C---:B------:R-:W-:Y:S01]  /*0a20*/  FFMA R62, R72.reuse, R33, R62 ;  /* 0x00000021483e7223 */ /* 0x040fe2000000003e */
[C---:B------:R-:W-:Y:S01]  /*0a30*/  FFMA R63, R72.reuse, R34, R63 ;  /* 0x00000022483f7223 */ /* 0x040fe2000000003f */
[C---:B------:R-:W-:Y:S01]  /*0a40*/  FFMA R60, R72.reuse, R35, R60 ;  /* 0x00000023483c7223 */ /* 0x040fe2000000003c */
[C---:B------:R-:W-:Y:S01]  /*0a50*/  FFMA R61, R72.reuse, R36, R61 ;  /* 0x00000024483d7223 */ /* 0x040fe2000000003d */
[C---:B------:R-:W-:Y:S01]  /*0a60*/  FFMA R58, R72.reuse, R37, R58 ;  /* 0x00000025483a7223 */ /* 0x040fe2000000003a */
[C---:B------:R-:W-:Y:S01]  /*0a70*/  FFMA R59, R72.reuse, R38, R59 ;  /* 0x00000026483b7223 */ /* 0x040fe2000000003b */
[----:B------:R-:W-:Y:S01]  /*0a80*/  FFMA R56, R72, R39, R56 ;  /* 0x0000002748387223 */ /* 0x000fe20000000038 */
[----:B------:R-:W0:Y:S01]  /*0a90*/  LDS R70, [R94+UR5+0x80] ;  /* 0x000080055e467984 */ /* 0x000e220008000800 */
[C---:B----4-:R-:W-:Y:S01]  /*0aa0*/  FFMA R57, R74.reuse, R32, R57 ;  /* 0x000000204a397223 */ /* 0x050fe20000000039 */
[C---:B------:R-:W-:Y:S01]  /*0ab0*/  FFMA R54, R74.reuse, R33, R54 ;  /* 0x000000214a367223 */ /* 0x040fe20000000036 */
[C---:B------:R-:W-:Y:S01]  /*0ac0*/  FFMA R55, R74.reuse, R34, R55 ;  /* 0x000000224a377223 */ /* 0x040fe20000000037 */
[----:B------:R-:W2:Y:S01]  /*0ad0*/  LDS R72, [R94+UR5+0xc0] ;  /* 0x0000c0055e487984 */ /* 0x000ea20008000800 */
[----:B------:R-:W-:Y:S01]  /*0ae0*/  UIADD3 UR5, UPT, UPT, UR5, 0x4, URZ ;  /* 0x0000000405057890 */ /* 0x000fe2000fffe0ff */
[C---:B------:R-:W-:Y:S01]  /*0af0*/  FFMA R52, R74.reuse, R35, R52 ;  /* 0x000000234a347223 */ /* 0x040fe20000000034 */
[C---:B------:R-:W-:Y:S01]  /*0b00*/  FFMA R53, R74.reuse, R36, R53 ;  /* 0x000000244a357223 */ /* 0x040fe20000000035 */
[C---:B------:R-:W-:Y:S01]  /*0b10*/  FFMA R50, R74.reuse, R37, R50 ;  /* 0x000000254a327223 */ /* 0x040fe20000000032 */
[----:B------:R-:W-:Y:S01]  /*0b20*/  UISETP.NE.AND UP0, UPT, UR5, 0x140, UPT ;  /* 0x000001400500788c */ /* 0x000fe2000bf05270 */
[C---:B------:R-:W-:Y:S01]  /*0b30*/  FFMA R51, R74.reuse, R38, R51 ;  /* 0x000000264a337223 */ /* 0x040fe20000000033 */
[----:B------:R-:W-:Y:S01]  /*0b40*/  FFMA R48, R74, R39, R48 ;  /* 0x000000274a307223 */ /* 0x000fe20000000030 */
[C---:B-1----:R-:W-:Y:S01]  /*0b50*/  FFMA R49, R76.reuse, R32, R49 ;  /* 0x000000204c317223 */ /* 0x042fe20000000031 */
[C---:B------:R-:W-:Y:S01]  /*0b60*/  FFMA R46, R76.reuse, R33, R46 ;  /* 0x000000214c2e7223 */ /* 0x040fe2000000002e */
[C---:B------:R-:W-:Y:S01]  /*0b70*/  FFMA R47, R76.reuse, R34, R47 ;  /* 0x000000224c2f7223 */ /* 0x040fe2000000002f */
[C---:B------:R-:W-:Y:S01]  /*0b80*/  FFMA R44, R76.reuse, R35, R44 ;  /* 0x000000234c2c7223 */ /* 0x040fe2000000002c */
[C---:B------:R-:W-:Y:S01]  /*0b90*/  FFMA R45, R76.reuse, R36, R45 ;  /* 0x000000244c2d7223 */ /* 0x040fe2000000002d */
[C---:B------:R-:W-:Y:S01]  /*0ba0*/  FFMA R42, R76.reuse, R37, R42 ;  /* 0x000000254c2a7223 */ /* 0x040fe2000000002a */
[C---:B------:R-:W-:Y:S01]  /*0bb0*/  FFMA R43, R76.reuse, R38, R43 ;  /* 0x000000264c2b7223 */ /* 0x040fe2000000002b */
[----:B------:R-:W-:Y:S01]  /*0bc0*/  FFMA R40, R76, R39, R40 ;  /* 0x000000274c287223 */ /* 0x000fe20000000028 */
[C---:B-----5:R-:W-:Y:S01]  /*0bd0*/  FFMA R41, R78.reuse, R32, R41 ;  /* 0x000000204e297223 */ /* 0x060fe20000000029 */
[C---:B------:R-:W-:Y:S01]  /*0be0*/  FFMA R30, R78.reuse, R33, R30 ;  /* 0x000000214e1e7223 */ /* 0x040fe2000000001e */
[C---:B------:R-:W-:Y:S01]  /*0bf0*/  FFMA R31, R78.reuse, R34, R31 ;  /* 0x000000224e1f7223 */ /* 0x040fe2000000001f */
[C---:B------:R-:W-:Y:S01]  /*0c00*/  FFMA R28, R78.reuse, R35, R28 ;  /* 0x000000234e1c7223 */ /* 0x040fe2000000001c */
[C---:B------:R-:W-:Y:S01]  /*0c10*/  FFMA R29, R78.reuse, R36, R29 ;  /* 0x000000244e1d7223 */ /* 0x040fe2000000001d */
[C---:B------:R-:W-:Y:S01]  /*0c20*/  FFMA R26, R78.reuse, R37, R26 ;  /* 0x000000254e1a7223 */ /* 0x040fe2000000001a */
[C---:B------:R-:W-:Y:S01]  /*0c30*/  FFMA R27, R78.reuse, R38, R27 ;  /* 0x000000264e1b7223 */ /* 0x040fe2000000001b */
[----:B------:R-:W-:Y:S01]  /*0c40*/  FFMA R24, R78, R39, R24 ;  /* 0x000000274e187223 */ /* 0x000fe20000000018 */
[C---:B------:R-:W-:Y:S01]  /*0c50*/  FFMA R25, R98.reuse, R32, R25 ;  /* 0x0000002062197223 */ /* 0x040fe20000000019 */
[C---:B------:R-:W-:Y:S01]  /*0c60*/  FFMA R22, R98.reuse, R33, R22 ;  /* 0x0000002162167223 */ /* 0x040fe20000000016 */
[C---:B------:R-:W-:Y:S01]  /*0c70*/  FFMA R23, R98.reuse, R34, R23 ;  /* 0x0000002262177223 */ /* 0x040fe20000000017 */
[C---:B------:R-:W-:Y:S01]  /*0c80*/  FFMA R20, R98.reuse, R35, R20 ;  /* 0x0000002362147223 */ /* 0x040fe20000000014 */
[C---:B------:R-:W-:Y:S01]  /*0c90*/  FFMA R21, R98.reuse, R36, R21 ;  /* 0x0000002462157223 */ /* 0x040fe20000000015 */
[C---:B------:R-:W-:Y:S01]  /*0ca0*/  FFMA R18, R98.reuse, R37, R18 ;  /* 0x0000002562127223 */ /* 0x040fe20000000012 */
[C---:B------:R-:W-:Y:S01]  /*0cb0*/  FFMA R19, R98.reuse, R38, R19 ;  /* 0x0000002662137223 */ /* 0x040fe20000000013 */
[----:B------:R-:W-:Y:S01]  /*0cc0*/  FFMA R16, R98, R39, R16 ;  /* 0x0000002762107223 */ /* 0x000fe20000000010 */
[C---:B0-----:R-:W-:Y:S01]  /*0cd0*/  FFMA R17, R70.reuse, R32, R17 ;  /* 0x0000002046117223 */ /* 0x041fe20000000011 */
[C---:B------:R-:W-:Y:S01]  /*0ce0*/  FFMA R14, R70.reuse, R33, R14 ;  /* 0x00000021460e7223 */ /* 0x040fe2000000000e */
[C---:B------:R-:W-:Y:S01]  /*0cf0*/  FFMA R15, R70.reuse, R34, R15 ;  /* 0x00000022460f7223 */ /* 0x040fe2000000000f */
[C---:B------:R-:W-:Y:S01]  /*0d00*/  FFMA R12, R70.reuse, R35, R12 ;  /* 0x00000023460c7223 */ /* 0x040fe2000000000c */
[C---:B------:R-:W-:Y:S01]  /*0d10*/  FFMA R13, R70.reuse, R36, R13 ;  /* 0x00000024460d7223 */ /* 0x040fe2000000000d */
[C---:B------:R-:W-:Y:S01]  /*0d20*/  FFMA R10, R70.reuse, R37, R10 ;  /* 0x00000025460a7223 */ /* 0x040fe2000000000a */
[C---:B------:R-:W-:Y:S01]  /*0d30*/  FFMA R11, R70.reuse, R38, R11 ;  /* 0x00000026460b7223 */ /* 0x040fe2000000000b */
[----:B------:R-:W-:Y:S01]  /*0d40*/  FFMA R8, R70, R39, R8 ;  /* 0x0000002746087223 */ /* 0x000fe20000000008 */
[C---:B--2---:R-:W-:Y:S01]  /*0d50*/  FFMA R9, R72.reuse, R32, R9 ;  /* 0x0000002048097223 */ /* 0x044fe20000000009 */
[C---:B------:R-:W-:Y:S01]  /*0d60*/  FFMA R6, R72.reuse, R33, R6 ;  /* 0x0000002148067223 */ /* 0x040fe20000000006 */
[C---:B------:R-:W-:Y:S01]  /*0d70*/  FFMA R7, R72.reuse, R34, R7 ;  /* 0x0000002248077223 */ /* 0x040fe20000000007 */
[C---:B------:R-:W-:Y:S01]  /*0d80*/  FFMA R4, R72.reuse, R35, R4 ;  /* 0x0000002348047223 */ /* 0x040fe20000000004 */
[C---:B------:R-:W-:Y:S01]  /*0d90*/  FFMA R5, R72.reuse, R36, R5 ;  /* 0x0000002448057223 */ /* 0x040fe20000000005 */
[C---:B------:R-:W-:Y:S01]  /*0da0*/  FFMA R2, R72.reuse, R37, R2 ;  /* 0x0000002548027223 */ /* 0x040fe20000000002 */
[C---:B------:R-:W-:Y:S01]  /*0db0*/  FFMA R3, R72.reuse, R38, R3 ;  /* 0x0000002648037223 */ /* 0x040fe20000000003 */
[----:B------:R-:W-:Y:S01]  /*0dc0*/  FFMA R0, R72, R39, R0 ;  /* 0x0000002748007223 */ /* 0x000fe20000000000 */
[----:B------:R-:W-:Y:S06]  /*0dd0*/  BRA.U UP0, `(.L_x_1) ;  /* 0xfffffff900c87547 */ /* 0x000fec000b83ffff */
[----:B------:R-:W-:Y:S01]  /*0de0*/  BAR.SYNC.DEFER_BLOCKING 0x0 ;  /* 0x0000000000007b1d */ /* 0x000fe20000010000 */
[----:B------:R-:W-:Y:S01]  /*0df0*/  IADD3 R66, P0, PT, R66, 0x40, RZ ;  /* 0x0000004042427810 */ /* 0x000fe20007f1e0ff */
[----:B------:R-:W-:-:S03]  /*0e00*/  IMAD.WIDE.U32 R64, R95, 0x4, R64 ;  /* 0x000000045f407825 */ /* 0x000fc600078e0040 */
[----:B------:R-:W-:Y:S01]  /*0e10*/  IADD3.X R67, PT, PT, RZ, R67, RZ, P0, !PT ;  /* 0x00000043ff437210 */ /* 0x000fe200007fe4ff */
[----:B------:R-:W-:Y:S08]  /*0e20*/  BRA.U !UP1, `(.L_x_2) ;  /* 0xfffffff509c87547 */ /* 0x000ff0000b83ffff */
.L_x_0:
[----:B------:R-:W0:Y:S01]  /*0e30*/  S2R R32, SR_TID.X ;  /* 0x0000000000207919 */ /* 0x000e220000002100 */
[----:B------:R-:W1:Y:S01]  /*0e40*/  LDCU UR6, c[0x0][0x384] ;  /* 0x00007080ff0677ac */ /* 0x000e620008000800 */
[----:B------:R-:W2:Y:S01]  /*0e50*/  LDCU.64 UR4, c[0x0][0x3a0] ;  /* 0x00007400ff0477ac */ /* 0x000ea20008000a00 */
[----:B0-----:R-:W-:-:S05]  /*0e60*/  SHF.R.U32.HI R65, RZ, 0x4, R32 ;  /* 0x00000004ff417819 */ /* 0x001fca0000011620 */
[----:B-1----:R-:W-:-:S04]  /*0e70*/  IMAD R65, R65, UR6, R88 ;  /* 0x0000000641417c24 */ /* 0x002fc8000f8e0258 */
[----:B------:R-:W-:-:S05]  /*0e80*/  IMAD.SHL.U32 R65, R65, 0x8, RZ ;  /* 0x0000000841417824 */ /* 0x000fca00078e00ff */
[----:B------:R-:W-:-:S05]  /*0e90*/  IADD3 R33, P0, PT, R90, R65, RZ ;  /* 0x000000415a217210 */ /* 0x000fca0007f1e0ff */
[----:B------:R-:W-:Y:S01]  /*0ea0*/  IMAD.X R34, RZ, RZ, RZ, P0 ;  /* 0x000000ffff227224 */ /* 0x000fe200000e06ff */
[----:B--2---:R-:W-:-:S04]  /*0eb0*/  LEA R32, P0, R33, UR4, 0x2 ;  /* 0x0000000421207c11 */ /* 0x004fc8000f8010ff */
[----:B------:R-:W-:-:S05]  /*0ec0*/  LEA.HI.X R33, R33, UR5, R34, 0x2, P0 ;  /* 0x0000000521217c11 */ /* 0x000fca00080f1422 */
[----:B------:R-:W2:Y:S04]  /*0ed0*/  LDG.E R34, desc[UR8][R32.64] ;  /* 0x0000000820227981 */ /* 0x000ea8000c1e1900 */
[----:B------:R-:W3:Y:S04]  /*0ee0*/  LDG.E R35, desc[UR8][R32.64+0x4] ;  /* 0x0000040820237981 */ /* 0x000ee8000c1e1900 */
[----:B------:R-:W4:Y:S04]  /*0ef0*/  LDG.E R36, desc[UR8][R32.64+0x8] ;  /* 0x0000080820247981 */ /* 0x000f28000c1e1900 */
[----:B------:R-:W5:Y:S04]  /*0f00*/  LDG.E R39, desc[UR8][R32.64+0xc] ;  /* 0x00000c0820277981 */ /* 0x000f68000c1e1900 */
[----:B------:R-:W5:Y:S04]  /*0f10*/  LDG.E R38, desc[UR8][R32.64+0x10] ;  /* 0x0000100820267981 */ /* 0x000f68000c1e1900 */
[----:B------:R-:W5:Y:S04]  /*0f20*/  LDG.E R67, desc[UR8][R32.64+0x14] ;  /* 0x0000140820437981 */ /* 0x000f68000c1e1900 */
[----:B------:R-:W5:Y:S04]  /*0f30*/  LDG.E R64, desc[UR8][R32.64+0x18] ;  /* 0x0000180820407981 */ /* 0x000f68000c1e1900 */
[----:B------:R-:W5:Y:S01]  /*0f40*/  LDG.E R69, desc[UR8][R32.64+0x1c] ;  /* 0x00001c0820457981 */ /* 0x000f62000c1e1900 */
[----:B------:R-:W-:-:S04]  /*0f50*/  IADD3 R65, PT, PT, R65, UR6, RZ ;  /* 0x0000000641417c10 */ /* 0x000fc8000fffe0ff */
[----:B------:R-:W-:-:S05]  /*0f60*/  IADD3 R66, P0, PT, R90, R65, RZ ;  /* 0x000000415a427210 */ /* 0x000fca0007f1e0ff */
[----:B------:R-:W-:Y:S02]  /*0f70*/  IMAD.X R71, RZ, RZ, RZ, P0 ;  /* 0x000000ffff477224 */ /* 0x000fe400000e06ff */
[----:B--2---:R-:W-:Y:S01]  /*0f80*/  FADD R89, R34, R89 ;  /* 0x0000005922597221 */ /* 0x004fe20000000000 */
[----:B------:R-:W-:Y:S01]  /*0f90*/  LEA R34, P0, R66, UR4, 0x2 ;  /* 0x0000000442227c11 */ /* 0x000fe2000f8010ff */
[----:B---3--:R-:W-:-:S03]  /*0fa0*/  FADD R37, R35, R86 ;  /* 0x0000005623257221 */ /* 0x008fc60000000000 */
[----:B------:R-:W-:Y:S01]  /*0fb0*/  LEA.HI.X R35, R66, UR5, R71, 0x2, P0 ;  /* 0x0000000542237c11 */ /* 0x000fe200080f1447 */
[----:B------:R-:W-:Y:S01]  /*0fc0*/  STG.E desc[UR8][R32.64], R89 ;  /* 0x0000005920007986 */ /* 0x000fe2000c101908 */
[----:B----4-:R-:W-:-:S03]  /*0fd0*/  FADD R87, R36, R87 ;  /* 0x0000005724577221 */ /* 0x010fc60000000000 */
[----:B------:R0:W-:Y:S01]  /*0fe0*/  STG.E desc[UR8][R32.64+0x4], R37 ;  /* 0x0000042520007986 */ /* 0x0001e2000c101908 */
[----:B-----5:R-:W-:-:S03]  /*0ff0*/  FADD R39, R39, R84 ;  /* 0x0000005427277221 */ /* 0x020fc60000000000 */
[----:B------:R-:W-:Y:S01]  /*1000*/  STG.E desc[UR8][R32.64+0x8], R87 ;  /* 0x0000085720007986 */ /* 0x000fe2000c101908 */
[----:B------:R-:W-:-:S03]  /*1010*/  FADD R85, R38, R85 ;  /* 0x0000005526557221 */ /* 0x000fc60000000000 */
[----:B------:R1:W-:Y:S01]  /*1020*/  STG.E desc[UR8][R32.64+0xc], R39 ;  /* 0x00000c2720007986 */ /* 0x0003e2000c101908 */
[----:B------:R-:W-:-:S03]  /*1030*/  FADD R67, R67, R82 ;  /* 0x0000005243437221 */ /* 0x000fc60000000000 */
[----:B------:R-:W-:Y:S01]  /*1040*/  STG.E desc[UR8][R32.64+0x10], R85 ;  /* 0x0000105520007986 */ /* 0x000fe2000c101908 */
[----:B------:R-:W-:-:S03]  /*1050*/  FADD R83, R64, R83 ;  /* 0x0000005340537221 */ /* 0x000fc60000000000 */
[----:B------:R2:W-:Y:S01]  /*1060*/  STG.E desc[UR8][R32.64+0x14], R67 ;  /* 0x0000144320007986 */ /* 0x0005e2000c101908 */
[----:B------:R-:W-:-:S03]  /*1070*/  FADD R69, R69, R80 ;  /* 0x0000005045457221 */ /* 0x000fc60000000000 */
[----:B------:R-:W-:Y:S04]  /*1080*/  STG.E desc[UR8][R32.64+0x18], R83 ;  /* 0x0000185320007986 */ /* 0x000fe8000c101908 */
[----:B------:R3:W-:Y:S04]  /*1090*/  STG.E desc[UR8][R32.64+0x1c], R69 ;  /* 0x00001c4520007986 */ /* 0x0007e8000c101908 */
[----:B------:R-:W4:Y:S01]  /*10a0*/  LDG.E R38, desc[UR8][R34.64] ;  /* 0x0000000822267981 */ /* 0x000f22000c1e1900 */
[----:B0-----:R-:W-:-:S05]  /*10b0*/  VIADD R37, R65, 0x1 ;  /* 0x0000000141257836 */ /* 0x001fca0000000000 */
[----:B------:R-:W-:-:S04]  /*10c0*/  IADD3 R37, P0, PT, R90, R37, RZ ;  /* 0x000000255a257210 */ /* 0x000fc80007f1e0ff */
[----:B------:R-:W-:Y:S02]  /*10d0*/  IADD3.X R64, PT, PT, RZ, RZ, RZ, P0, !PT ;  /* 0x000000ffff407210 */ /* 0x000fe400007fe4ff */
[----:B------:R-:W-:-:S04]  /*10e0*/  LEA R36, P0, R37, UR4, 0x2 ;  /* 0x0000000425247c11 */ /* 0x000fc8000f8010ff */
[----:B------:R-:W-:Y:S01]  /*10f0*/  LEA.HI.X R37, R37, UR5, R64, 0x2, P0 ;  /* 0x0000000525257c11 */ /* 0x000fe200080f1440 */
[----:B----4-:R-:W-:-:S05]  /*1100*/  FADD R81, R38, R81 ;  /* 0x0000005126517221 */ /* 0x010fca0000000000 */
[----:B------:R0:W-:Y:S04]  /*1110*/  STG.E desc[UR8][R34.64], R81 ;  /* 0x0000005122007986 */ /* 0x0001e8000c101908 */
[----:B-1----:R-:W4:Y:S01]  /*1120*/  LDG.E R39, desc[UR8][R36.64] ;  /* 0x0000000824277981 */ /* 0x002f22000c1e1900 */
[----:B--2---:R-:W-:-:S05]  /*1130*/  VIADD R67, R65, 0x2 ;  /* 0x0000000241437836 */ /* 0x004fca0000000000 */
[----:B---3--:R-:W-:-:S05]  /*1140*/  IADD3 R33, P0, PT, R90, R67, RZ ;  /* 0x000000435a217210 */ /* 0x008fca0007f1e0ff */
[----:B------:R-:W-:Y:S01]  /*1150*/  IMAD.X R38, RZ, RZ, RZ, P0 ;  /* 0x000000ffff267224 */ /* 0x000fe200000e06ff */
[----:B------:R-:W-:-:S04]  /*1160*/  LEA R32, P0, R33, UR4, 0x2 ;  /* 0x0000000421207c11 */ /* 0x000fc8000f8010ff */
[----:B------:R-:W-:Y:S01]  /*1170*/  LEA.HI.X R33, R33, UR5, R38, 0x2, P0 ;  /* 0x0000000521217c11 */ /* 0x000fe200080f1426 */
[----:B----4-:R-:W-:-:S05]  /*1180*/  FADD R39, R39, R62 ;  /* 0x0000003e27277221 */ /* 0x010fca0000000000 */
[----:B------:R1:W-:Y:S04]  /*1190*/  STG.E desc[UR8][R36.64], R39 ;  /* 0x0000002724007986 */ /* 0x0003e8000c101908 */
[----:B------:R-:W2:Y:S01]  /*11a0*/  LDG.E R38, desc[UR8][R32.64] ;  /* 0x0000000820267981 */ /* 0x000ea2000c1e1900 */
[----:B------:R-:W-:-:S04]  /*11b0*/  IADD3 R69, PT, PT, R65, 0x3, RZ ;  /* 0x0000000341457810 */ /* 0x000fc80007ffe0ff */
[----:B------:R-:W-:-:S05]  /*11c0*/  IADD3 R69, P0, PT, R90, R69, RZ ;  /* 0x000000455a457210 */ /* 0x000fca0007f1e0ff */
[----:B------:R-:W-:Y:S01]  /*11d0*/  IMAD.X R62, RZ, RZ, RZ, P0 ;  /* 0x000000ffff3e7224 */ /* 0x000fe200000e06ff */
[----:B0-----:R-:W-:-:S04]  /*11e0*/  LEA R34, P0, R69, UR4, 0x2 ;  /* 0x0000000445227c11 */ /* 0x001fc8000f8010ff */
[----:B------:R-:W-:Y:S01]  /*11f0*/  LEA.HI.X R35, R69, UR5, R62, 0x2, P0 ;  /* 0x0000000545237c11 */ /* 0x000fe200080f143e */
[----:B--2---:R-:W-:-:S05]  /*1200*/  FADD R63, R38, R63 ;  /* 0x0000003f263f7221 */ /* 0x004fca0000000000 */
[----:B------:R0:W-:Y:S04]  /*1210*/  STG.E desc[UR8][R32.64], R63 ;  /* 0x0000003f20007986 */ /* 0x0001e8000c101908 */
[----:B------:R-:W2:Y:S01]  /*1220*/  LDG.E R69, desc[UR8][R34.64] ;  /* 0x0000000822457981 */ /* 0x000ea2000c1e1900 */
[----:B------:R-:W-:-:S05]  /*1230*/  VIADD R71, R65, 0x4 ;  /* 0x0000000441477836 */ /* 0x000fca0000000000 */
[----:B------:R-:W-:-:S04]  /*1240*/  IADD3 R71, P0, PT, R90, R71, RZ ;  /* 0x000000475a477210 */ /* 0x000fc80007f1e0ff */
[----:B------:R-:W-:Y:S02]  /*1250*/  IADD3.X R38, PT, PT, RZ, RZ, RZ, P0, !PT ;  /* 0x000000ffff267210 */ /* 0x000fe400007fe4ff */
[----:B-1----:R-:W-:-:S04]  /*1260*/  LEA R36, P0, R71, UR4, 0x2 ;  /* 0x0000000447247c11 */ /* 0x002fc8000f8010ff */
[----:B------:R-:W-:Y:S01]  /*1270*/  LEA.HI.X R37, R71, UR5, R38, 0x2, P0 ;  /* 0x0000000547257c11 */ /* 0x000fe200080f1426 */
[----:B--2---:R-:W-:-:S05]  /*1280*/  FADD R69, R69, R60 ;  /* 0x0000003c45457221 */ /* 0x004fca0000000000 */
[----:B------:R1:W-:Y:S04]  /*1290*/  STG.E desc[UR8][R34.64], R69 ;  /* 0x0000004522007986 */ /* 0x0003e8000c101908 */
[----:B------:R-:W2:Y:S01]  /*12a0*/  LDG.E R38, desc[UR8][R36.64] ;  /* 0x0000000824267981 */ /* 0x000ea2000c1e1900 */
[----:B------:R-:W-:-:S05]  /*12b0*/  VIADD R39, R65, 0x5 ;  /* 0x0000000541277836 */ /* 0x000fca0000000000 */
[----:B------:R-:W-:-:S05]  /*12c0*/  IADD3 R39, P0, PT, R90, R39, RZ ;  /* 0x000000275a277210 */ /* 0x000fca0007f1e0ff */
[----:B------:R-:W-:Y:S01]  /*12d0*/  IMAD.X R60, RZ, RZ, RZ, P0 ;  /* 0x000000ffff3c7224 */ /* 0x000fe200000e06ff */
[----:B0-----:R-:W-:-:S04]  /*12e0*/  LEA R32, P0, R39, UR4, 0x2 ;  /* 0x0000000427207c11 */ /* 0x001fc8000f8010ff */
[----:B------:R-:W-:Y:S01]  /*12f0*/  LEA.HI.X R33, R39, UR5, R60, 0x2, P0 ;  /* 0x0000000527217c11 */ /* 0x000fe200080f143c */
[----:B--2---:R-:W-:-:S05]  /*1300*/  FADD R61, R38, R61 ;  /* 0x0000003d263d7221 */ /* 0x004fca0000000000 */
[----:B------:R0:W-:Y:S04]  /*1310*/  STG.E desc[UR8][R36.64], R61 ;  /* 0x0000003d24007986 */ /* 0x0001e8000c101908 */
[----:B------:R-:W2:Y:S01]  /*1320*/  LDG.E R63, desc[UR8][R32.64] ;  /* 0x00000008203f7981 */ /* 0x000ea2000c1e1900 */
[----:B------:R-:W-:-:S04]  /*1330*/  IADD3 R39, PT, PT, R65, 0x6, RZ ;  /* 0x0000000641277810 */ /* 0x000fc80007ffe0ff */
[----:B------:R-:W-:-:S05]  /*1340*/  IADD3 R39, P0, PT, R90, R39, RZ ;  /* 0x000000275a277210 */ /* 0x000fca0007f1e0ff */
[----:B-1----:R-:W-:Y:S01]  /*1350*/  IMAD.X R34, RZ, RZ, RZ, P0 ;  /* 0x000000ffff227224 */ /* 0x002fe200000e06ff */
[----:B------:R-:W-:-:S04]  /*1360*/  LEA R38, P0, R39, UR4, 0x2 ;  /* 0x0000000427267c11 */ /* 0x000fc8000f8010ff */
[----:B------:R-:W-:Y:S01]  /*1370*/  LEA.HI.X R39, R39, UR5, R34, 0x2, P0 ;  /* 0x0000000527277c11 */ /* 0x000fe200080f1422 */
[----:B--2---:R-:W-:-:S05]  /*1380*/  FADD R63, R63, R58 ;  /* 0x0000003a3f3f7221 */ /* 0x004fca0000000000 */
[----:B------:R1:W-:Y:S04]  /*1390*/  STG.E desc[UR8][R32.64], R63 ;  /* 0x0000003f20007986 */ /* 0x0003e8000c101908 */
[----:B------:R-:W2:Y:S01]  /*13a0*/  LDG.E R58, desc[UR8][R38.64] ;  /* 0x00000008263a7981 */ /* 0x000ea2000c1e1900 */
[----:B------:R-:W-:-:S05]  /*13b0*/  VIADD R35, R65, 0x7 ;  /* 0x0000000741237836 */ /* 0x000fca0000000000 */
[----:B------:R-:W-:-:S04]  /*13c0*/  IADD3 R35, P0, PT, R90, R35, RZ ;  /* 0x000000235a237210 */ /* 0x000fc80007f1e0ff */
[----:B0-----:R-:W-:Y:S02]  /*13d0*/  IADD3.X R36, PT, PT, RZ, RZ, RZ, P0, !PT ;  /* 0x000000ffff247210 */ /* 0x001fe400007fe4ff */
[----:B------:R-:W-:-:S04]  /*13e0*/  LEA R34, P0, R35, UR4, 0x2 ;  /* 0x0000000423227c11 */ /* 0x000fc8000f8010ff */
[----:B------:R-:W-:Y:S01]  /*13f0*/  LEA.HI.X R35, R35, UR5, R36, 0x2, P0 ;  /* 0x0000000523237c11 */ /* 0x000fe200080f1424 */
[----:B--2---:R-:W-:-:S05]  /*1400*/  FADD R59, R58, R59 ;  /* 0x0000003b3a3b7221 */ /* 0x004fca0000000000 */
[----:B------:R0:W-:Y:S04]  /*1410*/  STG.E desc[UR8][R38.64], R59 ;  /* 0x0000003b26007986 */ /* 0x0001e8000c101908 */
[----:B------:R-:W2:Y:S01]  /*1420*/  LDG.E R61, desc[UR8][R34.64] ;  /* 0x00000008223d7981 */ /* 0x000ea2000c1e1900 */
[----:B------:R-:W-:-:S05]  /*1430*/  VIADD R65, R65, UR6 ;  /* 0x0000000641417c36 */ /* 0x000fca0008000000 */
[----:B-1----:R-:W-:-:S05]  /*1440*/  IADD3 R32, P0, PT, R90, R65, RZ ;  /* 0x000000415a207210 */ /* 0x002fca0007f1e0ff */
[----:B------:R-:W-:Y:S01]  /*1450*/  IMAD.X R33, RZ, RZ, RZ, P0 ;  /* 0x000000ffff217224 */ /* 0x000fe200000e06ff */
[----:B------:R-:W-:-:S04]  /*1460*/  LEA R36, P0, R32, UR4, 0x2 ;  /* 0x0000000420247c11 */ /* 0x000fc8000f8010ff */
[----:B------:R-:W-:Y:S01]  /*1470*/  LEA.HI.X R37, R32, UR5, R33, 0x2, P0 ;  /* 0x0000000520257c11 */ /* 0x000fe200080f1421 */
[----:B--2---:R-:W-:-:S05]  /*1480*/  FADD R61, R61, R56 ;  /* 0x000000383d3d7221 */ /* 0x004fca0000000000 */
[----:B------:R1:W-:Y:S04]  /*1490*/  STG.E desc[UR8][R34.64], R61 ;  /* 0x0000003d22007986 */ /* 0x0003e8000c101908 */
[----:B------:R-:W2:Y:S04]  /*14a0*/  LDG.E R56, desc[UR8][R36.64] ;  /* 0x0000000824387981 */ /* 0x000ea8000c1e1900 */
[----:B------:R-:W3:Y:S01]  /*14b0*/  LDG.E R63, desc[UR8][R36.64+0x4] ;  /* 0x00000408243f7981 */ /* 0x000ee2000c1e1900 */
[----:B------:R-:W-:-:S04]  /*14c0*/  IADD3 R67, PT, PT, R67, UR6, RZ ;  /* 0x0000000643437c10 */ /* 0x000fc8000fffe0ff */
[----:B------:R-:W-:-:S05]  /*14d0*/  IADD3 R67, P0, PT, R90, R67, RZ ;  /* 0x000000435a437210 */ /* 0x000fca0007f1e0ff */
[----:B0-----:R-:W-:Y:S01]  /*14e0*/  IMAD.X R38, RZ, RZ, RZ, P0 ;  /* 0x000000ffff267224 */ /* 0x001fe200000e06ff */
[----:B------:R-:W-:-:S04]  /*14f0*/  LEA R32, P0, R67, UR4, 0x2 ;  /* 0x0000000443207c11 */ /* 0x000fc8000f8010ff */
[----:B------:R-:W-:Y:S01]  /*1500*/  LEA.HI.X R33, R67, UR5, R38, 0x2, P0 ;  /* 0x0000000543217c11 */ /* 0x000fe200080f1426 */
[----:B--2---:R-:W-:Y:S01]  /*1510*/  FADD R57, R56, R57 ;  /* 0x0000003938397221 */ /* 0x004fe20000000000 */
[----:B---3--:R-:W-:-:S04]  /*1520*/  FADD R63, R63, R54 ;  /* 0x000000363f3f7221 */ /* 0x008fc80000000000 */
[----:B------:R0:W-:Y:S04]  /*1530*/  STG.E desc[UR8][R36.64], R57 ;  /* 0x0000003924007986 */ /* 0x0001e8000c101908 */
[----:B------:R2:W-:Y:S04]  /*1540*/  STG.E desc[UR8][R36.64+0x4], R63 ;  /* 0x0000043f24007986 */ /* 0x0005e8000c101908 */
[----:B------:R-:W3:Y:S04]  /*1550*/  LDG.E R38, desc[UR8][R32.64] ;  /* 0x0000000820267981 */ /* 0x000ee8000c1e1900 */
[----:B------:R-:W4:Y:S01]  /*1560*/  LDG.E R39, desc[UR8][R32.64+0x4] ;  /* 0x0000040820277981 */ /* 0x000f22000c1e1900 */
[----:B-1----:R-:W-:-:S05]  /*1570*/  VIADD R35, R65, 0x4 ;  /* 0x0000000441237836 */ /* 0x002fca0000000000 */
[----:B------:R-:W-:-:S04]  /*1580*/  IADD3 R35, P0, PT, R90, R35, RZ ;  /* 0x000000235a237210 */ /* 0x000fc80007f1e0ff */
[----:B------:R-:W-:Y:S02]  /*1590*/  IADD3.X R54, PT, PT, RZ, RZ, RZ, P0, !PT ;  /* 0x000000ffff367210 */ /* 0x000fe400007fe4ff */
[----:B------:R-:W-:-:S04]  /*15a0*/  LEA R34, P0, R35, UR4, 0x2 ;  /* 0x0000000423227c11 */ /* 0x000fc8000f8010ff */
[----:B------:R-:W-:Y:S01]  /*15b0*/  LEA.HI.X R35, R35, UR5, R54, 0x2, P0 ;  /* 0x0000000523237c11 */ /* 0x000fe200080f1436 */
[----:B---3--:R-:W-:Y:S01]  /*15c0*/  FADD R55, R38, R55 ;  /* 0x0000003726377221 */ /* 0x008fe20000000000 */
[----:B----4-:R-:W-:-:S04]  /*15d0*/  FADD R39, R39, R52 ;  /* 0x0000003427277221 */ /* 0x010fc80000000000 */
[----:B------:R-:W-:Y:S04]  /*15e0*/  STG.E desc[UR8][R32.64], R55 ;  /* 0x0000003720007986 */ /* 0x000fe8000c101908 */
[----:B------:R1:W-:Y:S04]  /*15f0*/  STG.E desc[UR8][R32.64+0x4], R39 ;  /* 0x0000042720007986 */ /* 0x0003e8000c101908 */
[----:B------:R-:W3:Y:S04]  /*1600*/  LDG.E R38, desc[UR8][R34.64] ;  /* 0x0000000822267981 */ /* 0x000ee8000c1e1900 */
[----:B0-----:R-:W4:Y:S01]  /*1610*/  LDG.E R57, desc[UR8][R34.64+0x4] ;  /* 0x0000040822397981 */ /* 0x001f22000c1e1900 */
[----:B--2---:R-:W-:-:S05]  /*1620*/  VIADD R37, R65, 0x6 ;  /* 0x0000000641257836 */ /* 0x004fca0000000000 */
[----:B------:R-:W-:-:S05]  /*1630*/  IADD3 R37, P0, PT, R90, R37, RZ ;  /* 0x000000255a257210 */ /* 0x000fca0007f1e0ff */
[----:B------:R-:W-:Y:S01]  /*1640*/  IMAD.X R52, RZ, RZ, RZ, P0 ;  /* 0x000000ffff347224 */ /* 0x000fe200000e06ff */
[----:B------:R-:W-:-:S04]  /*1650*/  LEA R36, P0, R37, UR4, 0x2 ;  /* 0x0000000425247c11 */ /* 0x000fc8000f8010ff */
[----:B------:R-:W-:Y:S01]  /*1660*/  LEA.HI.X R37, R37, UR5, R52, 0x2, P0 ;  /* 0x0000000525257c11 */ /* 0x000fe200080f1434 */
[----:B---3--:R-:W-:Y:S01]  /*1670*/  FADD R53, R38, R53 ;  /* 0x0000003526357221 */ /* 0x008fe20000000000 */
[----:B----4-:R-:W-:-:S04]  /*1680*/  FADD R57, R57, R50 ;  /* 0x0000003239397221 */ /* 0x010fc80000000000 */
[----:B------:R-:W-:Y:S04]  /*1690*/  STG.E desc[UR8][R34.64], R53 ;  /* 0x0000003522007986 */ /* 0x000fe8000c101908 */
[----:B------:R0:W-:Y:S04]  /*16a0*/  STG.E desc[UR8][R34.64+0x4], R57 ;  /* 0x0000043922007986 */ /* 0x0001e8000c101908 */
[----:B------:R-:W2:Y:S04]  /*16b0*/  LDG.E R38, desc[UR8][R36.64] ;  /* 0x0000000824267981 */ /* 0x000ea8000c1e1900 */
[----:B-1----:R-:W3:Y:S01]  /*16c0*/  LDG.E R39, desc[UR8][R36.64+0x4] ;  /* 0x0000040824277981 */ /* 0x002ee2000c1e1900 */
[----:B------:R-:W-:-:S04]  /*16d0*/  IADD3 R65, PT, PT, R65, UR6, RZ ;  /* 0x0000000641417c10 */ /* 0x000fc8000fffe0ff */
[----:B------:R-:W-:-:S05]  /*16e0*/  IADD3 R33, P0, PT, R90, R65, RZ ;  /* 0x000000415a217210 */ /* 0x000fca0007f1e0ff */
[----:B------:R-:W-:Y:S01]  /*16f0*/  IMAD.X R50, RZ, RZ, RZ, P0 ;  /* 0x000000ffff327224 */ /* 0x000fe200000e06ff */
[----:B------:R-:W-:-:S04]  /*1700*/  LEA R32, P0, R33, UR4, 0x2 ;  /* 0x0000000421207c11 */ /* 0x000fc8000f8010ff */
[----:B------:R-:W-:Y:S01]  /*1710*/  LEA.HI.X R33, R33, UR5, R50, 0x2, P0 ;  /* 0x0000000521217c11 */ /* 0x000fe200080f1432 */
[----:B--2---:R-:W-:Y:S01]  /*1720*/  FADD R51, R38, R51 ;  /* 0x0000003326337221 */ /* 0x004fe20000000000 */
[----:B---3--:R-:W-:-:S04]  /*1730*/  FADD R39, R39, R48 ;  /* 0x0000003027277221 */ /* 0x008fc80000000000 */
[----:B------:R1:W-:Y:S04]  /*1740*/  STG.E desc[UR8][R36.64], R51 ;  /* 0x0000003324007986 */ /* 0x0003e8000c101908 */
[----:B------:R2:W-:Y:S04]  /*1750*/  STG.E desc[UR8][R36.64+0x4], R39 ;  /* 0x0000042724007986 */ /* 0x0005e8000c101908 */
[----:B------:R-:W3:Y:S01]  /*1760*/  LDG.E R38, desc[UR8][R32.64] ;  /* 0x0000000820267981 */ /* 0x000ee2000c1e1900 */
[----:B0-----:R-:W-:-:S05]  /*1770*/  VIADD R35, R65, 0x1 ;  /* 0x0000000141237836 */ /* 0x001fca0000000000 */
[----:B------:R-:W-:-:S04]  /*1780*/  IADD3 R35, P0, PT, R90, R35, RZ ;  /* 0x000000235a237210 */ /* 0x000fc80007f1e0ff */
[----:B------:R-:W-:Y:S02]  /*1790*/  IADD3.X R48, PT, PT, RZ, RZ, RZ, P0, !PT ;  /* 0x000000ffff307210 */ /* 0x000fe400007fe4ff */
[----:B------:R-:W-:-:S04]  /*17a0*/  LEA R34, P0, R35, UR4, 0x2 ;  /* 0x0000000423227c11 */ /* 0x000fc8000f8010ff */
[----:B------:R-:W-:Y:S01]  /*17b0*/  LEA.HI.X R35, R35, UR5, R48, 0x2, P0 ;  /* 0x0000000523237c11 */ /* 0x000fe200080f1430 */
[----:B---3--:R-:W-:-:S05]  /*17c0*/  FADD R49, R38, R49 ;  /* 0x0000003126317221 */ /* 0x008fca0000000000 */
[----:B------:R0:W-:Y:S04]  /*17d0*/  STG.E desc[UR8][R32.64], R49 ;  /* 0x0000003120007986 */ /* 0x0001e8000c101908 */
[----:B------:R-:W3:Y:S01]  /*17e0*/  LDG.E R53, desc[UR8][R34.64] ;  /* 0x0000000822357981 */ /* 0x000ee2000c1e1900 */
[----:B-1----:R-:W-:-:S05]  /*17f0*/  VIADD R51, R65, 0x2 ;  /* 0x0000000241337836 */ /* 0x002fca0000000000 */
[----:B------:R-:W-:-:S04]  /*1800*/  IADD3 R51, P0, PT, R90, R51, RZ ;  /* 0x000000335a337210 */ /* 0x000fc80007f1e0ff */
[----:B------:R-:W-:Y:S02]  /*1810*/  IADD3.X R38, PT, PT, RZ, RZ, RZ, P0, !PT ;  /* 0x000000ffff267210 */ /* 0x000fe400007fe4ff */
[----:B--2---:R-:W-:-:S04]  /*1820*/  LEA R36, P0, R51, UR4, 0x2 ;  /* 0x0000000433247c11 */ /* 0x004fc8000f8010ff */
[----:B------:R-:W-:Y:S01]  /*1830*/  LEA.HI.X R37, R51, UR5, R38, 0x2, P0 ;  /* 0x0000000533257c11 */ /* 0x000fe200080f1426 */
[----:B---3--:R-:W-:-:S05]  /*1840*/  FADD R53, R53, R46 ;  /* 0x0000002e35357221 */ /* 0x008fca0000000000 */
[----:B------:R1:W-:Y:S04]  /*1850*/  STG.E desc[UR8][R34.64], R53 ;  /* 0x0000003522007986 */ /* 0x0003e8000c101908 */
[----:B------:R-:W2:Y:S01]  /*1860*/  LDG.E R38, desc[UR8][R36.64] ;  /* 0x0000000824267981 */ /* 0x000ea2000c1e1900 */
[----:B------:R-:W-:-:S05]  /*1870*/  VIADD R39, R65, 0x3 ;  /* 0x0000000341277836 */ /* 0x000fca0000000000 */
[----:B------:R-:W-:-:S04]  /*1880*/  IADD3 R39, P0, PT, R90, R39, RZ ;  /* 0x000000275a277210 */ /* 0x000fc80007f1e0ff */
[----:B------:R-:W-:Y:S02]  /*1890*/  IADD3.X R46, PT, PT, RZ, RZ, RZ, P0, !PT ;  /* 0x000000ffff2e7210 */ /* 0x000fe400007fe4ff */
[----:B0-----:R-:W-:-:S04]  /*18a0*/  LEA R32, P0, R39, UR4, 0x2 ;  /* 0x0000000427207c11 */ /* 0x001fc8000f8010ff */
[----:B------:R-:W-:Y:S01]  /*18b0*/  LEA.HI.X R33, R39, UR5, R46, 0x2, P0 ;  /* 0x0000000527217c11 */ /* 0x000fe200080f142e */
[----:B--2---:R-:W-:-:S05]  /*18c0*/  FADD R47, R38, R47 ;  /* 0x0000002f262f7221 */ /* 0x004fca0000000000 */
[----:B------:R0:W-:Y:S04]  /*18d0*/  STG.E desc[UR8][R36.64], R47 ;  /* 0x0000002f24007986 */ /* 0x0001e8000c101908 */
[----:B------:R-:W2:Y:S01]  /*18e0*/  LDG.E R39, desc[UR8][R32.64] ;  /* 0x0000000820277981 */ /* 0x000ea2000c1e1900 */
[----:B------:R-:W-:-:S05]  /*18f0*/  VIADD R49, R65, 0x4 ;  /* 0x0000000441317836 */ /* 0x000fca0000000000 */
[----:B-1----:R-:W-:-:S04]  /*1900*/  IADD3 R35, P0, PT, R90, R49, RZ ;  /* 0x000000315a237210 */ /* 0x002fc80007f1e0ff */
[----:B------:R-:W-:Y:S02]  /*1910*/  IADD3.X R38, PT, PT, RZ, RZ, RZ, P0, !PT ;  /* 0x000000ffff267210 */ /* 0x000fe400007fe4ff */
[----:B------:R-:W-:-:S04]  /*1920*/  LEA R34, P0, R35, UR4, 0x2 ;  /* 0x0000000423227c11 */ /* 0x000fc8000f8010ff */
[----:B------:R-:W-:Y:S01]  /*1930*/  LEA.HI.X R35, R35, UR5, R38, 0x2, P0 ;  /* 0x0000000523237c11 */ /* 0x000fe200080f1426 */
[----:B--2---:R-:W-:-:S05]  /*1940*/  FADD R39, R39, R44 ;  /* 0x0000002c27277221 */ /* 0x004fca0000000000 */
        /* <DEDUP_REMOVED lines=26> */
[----:B------:R-:W-:-:S05]  /*1af0*/  VIADD R65, R65, UR6 ;  /* 0x0000000641417c36 */ /* 0x000fca0008000000 */
[----:B-1----:R-:W-:-:S04]  /*1b00*/  IADD3 R37, P0, PT, R90, R65, RZ ;  /* 0x000000415a257210 */ /* 0x002fc80007f1e0ff */
[----:B------:R-:W-:Y:S02]  /*1b10*/  IADD3.X R38, PT, PT, RZ, RZ, RZ, P0, !PT ;  /* 0x000000ffff267210 */ /* 0x000fe400007fe4ff */
[----:B------:R-:W-:-:S04]  /*1b20*/  LEA R36, P0, R37, UR4, 0x2 ;  /* 0x0000000425247c11 */ /* 0x000fc8000f8010ff */
[----:B------:R-:W-:Y:S01]  /*1b30*/  LEA.HI.X R37, R37, UR5, R38, 0x2, P0 ;  /* 0x0000000525257c11 */ /* 0x000fe200080f1426 */
[----:B--2---:R-:W-:-:S05]  /*1b40*/  FADD R39, R39, R40 ;  /* 0x0000002827277221 */ /* 0x004fca0000000000 */
[----:B------:R1:W-:Y:S04]  /*1b50*/  STG.E desc[UR8][R34.64], R39 ;  /* 0x0000002722007986 */ /* 0x0003e8000c101908 */
[----:B------:R-:W2:Y:S04]  /*1b60*/  LDG.E R38, desc[UR8][R36.64] ;  /* 0x0000000824267981 */ /* 0x000ea8000c1e1900 */
[----:B------:R-:W3:Y:S04]  /*1b70*/  LDG.E R45, desc[UR8][R36.64+0x4] ;  /* 0x00000408242d7981 */ /* 0x000ee8000c1e1900 */
[----:B------:R-:W4:Y:S04]  /*1b80*/  LDG.E R40, desc[UR8][R36.64+0x8] ;  /* 0x0000080824287981 */ /* 0x000f28000c1e1900 */
[----:B0-----:R-:W1:Y:S01]  /*1b90*/  LDG.E R33, desc[UR8][R36.64+0xc] ;  /* 0x00000c0824217981 */ /* 0x001e62000c1e1900 */
[----:B------:R-:W-:-:S05]  /*1ba0*/  VIADD R49, R49, UR6 ;  /* 0x0000000631317c36 */ /* 0x000fca0008000000 */
[----:B------:R-:W-:Y:S01]  /*1bb0*/  IADD3 R49, P0, PT, R90, R49, RZ ;  /* 0x000000315a317210 */ /* 0x000fe20007f1e0ff */
[----:B--2---:R-:W-:-:S03]  /*1bc0*/  FADD R41, R38, R41 ;  /* 0x0000002926297221 */ /* 0x004fc60000000000 */
[----:B------:R-:W-:Y:S02]  /*1bd0*/  IADD3.X R38, PT, PT, RZ, RZ, RZ, P0, !PT ;  /* 0x000000ffff267210 */ /* 0x000fe400007fe4ff */
[----:B------:R-:W-:Y:S01]  /*1be0*/  LEA R32, P0, R49, UR4, 0x2 ;  /* 0x0000000431207c11 */ /* 0x000fe2000f8010ff */
[----:B---3--:R-:W-:Y:S01]  /*1bf0*/  FADD R45, R45, R30 ;  /* 0x0000001e2d2d7221 */ /* 0x008fe20000000000 */
[----:B------:R-:W-:Y:S01]  /*1c00*/  STG.E desc[UR8][R36.64], R41 ;  /* 0x0000002924007986 */ /* 0x000fe2000c101908 */
[----:B----4-:R-:W-:-:S03]  /*1c10*/  FADD R31, R40, R31 ;  /* 0x0000001f281f7221 */ /* 0x010fc60000000000 */
[----:B------:R-:W-:Y:S01]  /*1c20*/  STG.E desc[UR8][R36.64+0x4], R45 ;  /* 0x0000042d24007986 */ /* 0x000fe2000c101908 */
[----:B-1----:R-:W-:Y:S01]  /*1c30*/  FADD R35, R33, R28 ;  /* 0x0000001c21237221 */ /* 0x002fe20000000000 */
[----:B------:R-:W-:Y:S02]  /*1c40*/  LEA.HI.X R33, R49, UR5, R38, 0x2, P0 ;  /* 0x0000000531217c11 */ /* 0x000fe400080f1426 */
[----:B------:R0:W-:Y:S04]  /*1c50*/  STG.E desc[UR8][R36.64+0x8], R31 ;  /* 0x0000081f24007986 */ /* 0x0001e8000c101908 */
[----:B------:R1:W-:Y:S04]  /*1c60*/  STG.E desc[UR8][R36.64+0xc], R35 ;  /* 0x00000c2324007986 */ /* 0x0003e8000c101908 */
[----:B------:R-:W2:Y:S04]  /*1c70*/  LDG.E R28, desc[UR8][R32.64] ;  /* 0x00000008201c7981 */ /* 0x000ea8000c1e1900 */
[----:B------:R-:W3:Y:S04]  /*1c80*/  LDG.E R43, desc[UR8][R32.64+0x4] ;  /* 0x00000408202b7981 */ /* 0x000ee8000c1e1900 */
[----:B------:R-:W0:Y:S04]  /*1c90*/  LDG.E R30, desc[UR8][R32.64+0x8] ;  /* 0x00000808201e7981 */ /* 0x000e28000c1e1900 */
[----:B------:R-:W4:Y:S01]  /*1ca0*/  LDG.E R47, desc[UR8][R32.64+0xc] ;  /* 0x00000c08202f7981 */ /* 0x000f22000c1e1900 */
[----:B------:R-:W-:-:S05]  /*1cb0*/  VIADD R65, R65, UR6 ;  /* 0x0000000641417c36 */ /* 0x000fca0008000000 */
[----:B------:R-:W-:Y:S01]  /*1cc0*/  IADD3 R34, P0, PT, R90, R65, RZ ;  /* 0x000000415a227210 */ /* 0x000fe20007f1e0ff */
[----:B--2---:R-:W-:-:S03]  /*1cd0*/  FADD R39, R28, R29 ;  /* 0x0000001d1c277221 */ /* 0x004fc60000000000 */
[----:B------:R-:W-:Y:S02]  /*1ce0*/  IADD3.X R29, PT, PT, RZ, RZ, RZ, P0, !PT ;  /* 0x000000ffff1d7210 */ /* 0x000fe400007fe4ff */
[C---:B------:R-:W-:Y:S01]  /*1cf0*/  LEA R28, P0, R34.reuse, UR4, 0x2 ;  /* 0x00000004221c7c11 */ /* 0x040fe2000f8010ff */
[----:B---3--:R-:W-:Y:S01]  /*1d00*/  FADD R43, R43, R26 ;  /* 0x0000001a2b2b7221 */ /* 0x008fe20000000000 */
[----:B------:R-:W-:Y:S02]  /*1d10*/  STG.E desc[UR8][R32.64], R39 ;  /* 0x0000002720007986 */ /* 0x000fe4000c101908 */
[----:B------:R-:W-:Y:S01]  /*1d20*/  LEA.HI.X R29, R34, UR5, R29, 0x2, P0 ;  /* 0x00000005221d7c11 */ /* 0x000fe200080f141d */
[----:B0-----:R-:W-:Y:S01]  /*1d30*/  FADD R31, R30, R27 ;  /* 0x0000001b1e1f7221 */ /* 0x001fe20000000000 */
[----:B------:R-:W-:Y:S01]  /*1d40*/  STG.E desc[UR8][R32.64+0x4], R43 ;  /* 0x0000042b20007986 */ /* 0x000fe2000c101908 */
[----:B----4-:R-:W-:-:S03]  /*1d50*/  FADD R47, R47, R24 ;  /* 0x000000182f2f7221 */ /* 0x010fc60000000000 */
[----:B------:R0:W-:Y:S04]  /*1d60*/  STG.E desc[UR8][R32.64+0x8], R31 ;  /* 0x0000081f20007986 */ /* 0x0001e8000c101908 */
[----:B------:R2:W-:Y:S04]  /*1d70*/  STG.E desc[UR8][R32.64+0xc], R47 ;  /* 0x00000c2f20007986 */ /* 0x0005e8000c101908 */
[----:B------:R-:W1:Y:S01]  /*1d80*/  LDG.E R24, desc[UR8][R28.64] ;  /* 0x000000081c187981 */ /* 0x000e62000c1e1900 */
[----:B------:R-:W-:-:S05]  /*1d90*/  VIADD R27, R65, 0x1 ;  /* 0x00000001411b7836 */ /* 0x000fca0000000000 */
[----:B------:R-:W-:-:S04]  /*1da0*/  IADD3 R27, P0, PT, R90, R27, RZ ;  /* 0x0000001b5a1b7210 */ /* 0x000fc80007f1e0ff */
[----:B------:R-:W-:Y:S02]  /*1db0*/  IADD3.X R30, PT, PT, RZ, RZ, RZ, P0, !PT ;  /* 0x000000ffff1e7210 */ /* 0x000fe400007fe4ff */
[----:B------:R-:W-:-:S04]  /*1dc0*/  LEA R26, P0, R27, UR4, 0x2 ;  /* 0x000000041b1a7c11 */ /* 0x000fc8000f8010ff */
[----:B------:R-:W-:Y:S01]  /*1dd0*/  LEA.HI.X R27, R27, UR5, R30, 0x2, P0 ;  /* 0x000000051b1b7c11 */ /* 0x000fe200080f141e */
[----:B-1----:R-:W-:-:S05]  /*1de0*/  FADD R35, R24, R25 ;  /* 0x0000001918237221 */ /* 0x002fca0000000000 */
        /* <DEDUP_REMOVED lines=10> */
[----:B--2---:R-:W-:-:S05]  /*1e90*/  VIADD R33, R65, 0x3 ;  /* 0x0000000341217836 */ /* 0x004fca0000000000 */
[----:B------:R-:W-:-:S04]  /*1ea0*/  IADD3 R33, P0, PT, R90, R33, RZ ;  /* 0x000000215a217210 */ /* 0x000fc80007f1e0ff */
[----:B------:R-:W-:Y:S02]  /*1eb0*/  IADD3.X R30, PT, PT, RZ, RZ, RZ, P0, !PT ;  /* 0x000000ffff1e7210 */ /* 0x000fe400007fe4ff */
[----:B-1----:R-:W-:-:S04]  /*1ec0*/  LEA R28, P0, R33, UR4, 0x2 ;  /* 0x00000004211c7c11 */ /* 0x002fc8000f8010ff */
[----:B------:R-:W-:Y:S01]  /*1ed0*/  LEA.HI.X R29, R33, UR5, R30, 0x2, P0 ;  /* 0x00000005211d7c11 */ /* 0x000fe200080f141e */
[----:B---3--:R-:W-:-:S05]  /*1ee0*/  FADD R33, R22, R23 ;  /* 0x0000001716217221 */ /* 0x008fca0000000000 */
        /* <DEDUP_REMOVED lines=21> */
[----:B------:R-:W-:-:S04]  /*2040*/  LEA R20, P0, R21, UR4, 0x2 ;  /* 0x0000000415147c11 */ /* 0x000fc8000f8010ff */
[----:B------:R-:W-:Y:S01]  /*2050*/  LEA.HI.X R21, R21, UR5, R26, 0x2, P0 ;  /* 0x0000000515157c11 */ /* 0x000fe200080f141a */
[----:B--2---:R-:W-:-:S05]  /*2060*/  FADD R33, R33, R18 ;  /* 0x0000001221217221 */ /* 0x004fca0000000000 */
[----:B------:R2:W-:Y:S04]  /*2070*/  STG.E desc[UR8][R24.64], R33 ;  /* 0x0000002118007986 */ /* 0x0005e8000c101908 */
[----:B------:R-:W3:Y:S01]  /*2080*/  LDG.E R18, desc[UR8][R20.64] ;  /* 0x0000000814127981 */ /* 0x000ee2000c1e1900 */
[----:B0-----:R-:W-:-:S05]  /*2090*/  VIADD R29, R65, 0x7 ;  /* 0x00000007411d7836 */ /* 0x001fca0000000000 */
[----:B------:R-:W-:-:S04]  /*20a0*/  IADD3 R29, P0, PT, R90, R29, RZ ;  /* 0x0000001d5a1d7210 */ /* 0x000fc80007f1e0ff */
[----:B------:R-:W-:Y:S02]  /*20b0*/  IADD3.X R26, PT, PT, RZ, RZ, RZ, P0, !PT ;  /* 0x000000ffff1a7210 */ /* 0x000fe400007fe4ff */
[----:B-1----:R-:W-:-:S04]  /*20c0*/  LEA R22, P0, R29, UR4, 0x2 ;  /* 0x000000041d167c11 */ /* 0x002fc8000f8010ff */
[----:B------:R-:W-:Y:S01]  /*20d0*/  LEA.HI.X R23, R29, UR5, R26, 0x2, P0 ;  /* 0x000000051d177c11 */ /* 0x000fe200080f141a */
[----:B---3--:R-:W-:-:S05]  /*20e0*/  FADD R27, R18, R19 ;  /* 0x00000013121b7221 */ /* 0x008fca0000000000 */
[----:B------:R0:W-:Y:S04]  /*20f0*/  STG.E desc[UR8][R20.64], R27 ;  /* 0x0000001b14007986 */ /* 0x0001e8000c101908 */
[----:B------:R-:W3:Y:S01]  /*2100*/  LDG.E R29, desc[UR8][R22.64] ;  /* 0x00000008161d7981 */ /* 0x000ee2000c1e1900 */
[----:B------:R-:W-:-:S05]  /*2110*/  VIADD R65, R65, UR6 ;  /* 0x0000000641417c36 */ /* 0x000fca0008000000 */
[----:B------:R-:W-:-:S04]  /*2120*/  IADD3 R19, P0, PT, R90, R65, RZ ;  /* 0x000000415a137210 */ /* 0x000fc80007f1e0ff */
[----:B--2---:R-:W-:Y:S02]  /*2130*/  IADD3.X R24, PT, PT, RZ, RZ, RZ, P0, !PT ;  /* 0x000000ffff187210 */ /* 0x004fe400007fe4ff */
[----:B------:R-:W-:-:S04]  /*2140*/  LEA R18, P0, R19, UR4, 0x2 ;  /* 0x0000000413127c11 */ /* 0x000fc8000f8010ff */
[----:B------:R-:W-:Y:S01]  /*2150*/  LEA.HI.X R19, R19, UR5, R24, 0x2, P0 ;  /* 0x0000000513137c11 */ /* 0x000fe200080f1418 */
[----:B---3--:R-:W-:-:S05]  /*2160*/  FADD R29, R29, R16 ;  /* 0x000000101d1d7221 */ /* 0x008fca0000000000 */
[----:B------:R1:W-:Y:S04]  /*2170*/  STG.E desc[UR8][R22.64], R29 ;  /* 0x0000001d16007986 */ /* 0x0003e8000c101908 */
[----:B------:R-:W2:Y:S04]  /*2180*/  LDG.E R16, desc[UR8][R18.64] ;  /* 0x0000000812107981 */ /* 0x000ea8000c1e1900 */
[----:B------:R-:W3:Y:S01]  /*2190*/  LDG.E R33, desc[UR8][R18.64+0x4] ;  /* 0x0000040812217981 */ /* 0x000ee2000c1e1900 */
[----:B------:R-:W-:-:S05]  /*21a0*/  VIADD R31, R31, UR6 ;  /* 0x000000061f1f7c36 */ /* 0x000fca0008000000 */
[----:B------:R-:W-:-:S04]  /*21b0*/  IADD3 R31, P0, PT, R90, R31, RZ ;  /* 0x0000001f5a1f7210 */ /* 0x000fc80007f1e0ff */
[----:B------:R-:W-:Y:S02]  /*21c0*/  IADD3.X R24, PT, PT, RZ, RZ, RZ, P0, !PT ;  /* 0x000000ffff187210 */ /* 0x000fe400007fe4ff */
[----:B0-----:R-:W-:-:S04]  /*21d0*/  LEA R20, P0, R31, UR4, 0x2 ;  /* 0x000000041f147c11 */ /* 0x001fc8000f8010ff */
[----:B------:R-:W-:Y:S01]  /*21e0*/  LEA.HI.X R21, R31, UR5, R24, 0x2, P0 ;  /* 0x000000051f157c11 */ /* 0x000fe200080f1418 */
[----:B--2---:R-:W-:Y:S01]  /*21f0*/  FADD R25, R16, R17 ;  /* 0x0000001110197221 */ /* 0x004fe20000000000 */
[----:B---3--:R-:W-:-:S04]  /*2200*/  FADD R33, R33, R14 ;  /* 0x0000000e21217221 */ /* 0x008fc80000000000 */
[----:B------:R0:W-:Y:S04]  /*2210*/  STG.E desc[UR8][R18.64], R25 ;  /* 0x0000001912007986 */ /* 0x0001e8000c101908 */
[----:B------:R2:W-:Y:S04]  /*2220*/  STG.E desc[UR8][R18.64+0x4], R33 ;  /* 0x0000042112007986 */ /* 0x0005e8000c101908 */
[----:B------:R-:W3:Y:S04]  /*2230*/  LDG.E R14, desc[UR8][R20.64] ;  /* 0x00000008140e7981 */ /* 0x000ee8000c1e1900 */
[----:B------:R-:W4:Y:S01]  /*2240*/  LDG.E R27, desc[UR8][R20.64+0x4] ;  /* 0x00000408141b7981 */ /* 0x000f22000c1e1900 */
[----:B------:R-:W-:-:S05]  /*2250*/  VIADD R17, R65, 0x4 ;  /* 0x0000000441117836 */ /* 0x000fca0000000000 */
[----:B------:R-:W-:-:S04]  /*2260*/  IADD3 R17, P0, PT, R90, R17, RZ ;  /* 0x000000115a117210 */ /* 0x000fc80007f1e0ff */
[----:B-1----:R-:W-:Y:S02]  /*2270*/  IADD3.X R22, PT, PT, RZ, RZ, RZ, P0, !PT ;  /* 0x000000ffff167210 */ /* 0x002fe400007fe4ff */
[----:B------:R-:W-:-:S04]  /*2280*/  LEA R16, P0, R17, UR4, 0x2 ;  /* 0x0000000411107c11 */ /* 0x000fc8000f8010ff */
[----:B------:R-:W-:Y:S01]  /*2290*/  LEA.HI.X R17, R17, UR5, R22, 0x2, P0 ;  /* 0x0000000511117c11 */ /* 0x000fe200080f1416 */
[----:B---3--:R-:W-:Y:S01]  /*22a0*/  FADD R23, R14, R15 ;  /* 0x0000000f0e177221 */ /* 0x008fe20000000000 */
[----:B----4-:R-:W-:-:S04]  /*22b0*/  FADD R27, R27, R12 ;  /* 0x0000000c1b1b7221 */ /* 0x010fc80000000000 */
[----:B------:R1:W-:Y:S04]  /*22c0*/  STG.E desc[UR8][R20.64], R23 ;  /* 0x0000001714007986 */ /* 0x0003e8000c101908 */
[----:B------:R3:W-:Y:S04]  /*22d0*/  STG.E desc[UR8][R20.64+0x4], R27 ;  /* 0x0000041b14007986 */ /* 0x0007e8000c101908 */
[----:B------:R-:W4:Y:S04]  /*22e0*/  LDG.E R12, desc[UR8][R16.64] ;  /* 0x00000008100c7981 */ /* 0x000f28000c1e1900 */
[----:B0-----:R-:W5:Y:S01]  /*22f0*/  LDG.E R25, desc[UR8][R16.64+0x4] ;  /* 0x0000040810197981 */ /* 0x001f62000c1e1900 */
[----:B------:R-:W-:-:S05]  /*2300*/  VIADD R15, R65, 0x6 ;  /* 0x00000006410f7836 */ /* 0x000fca0000000000 */
[----:B------:R-:W-:-:S04]  /*2310*/  IADD3 R15, P0, PT, R90, R15, RZ ;  /* 0x0000000f5a0f7210 */ /* 0x000fc80007f1e0ff */
[----:B--2---:R-:W-:Y:S02]  /*2320*/  IADD3.X R18, PT, PT, RZ, RZ, RZ, P0, !PT ;  /* 0x000000ffff127210 */ /* 0x004fe400007fe4ff */
[----:B------:R-:W-:-:S04]  /*2330*/  LEA R14, P0, R15, UR4, 0x2 ;  /* 0x000000040f0e7c11 */ /* 0x000fc8000f8010ff */
[----:B------:R-:W-:Y:S01]  /*2340*/  LEA.HI.X R15, R15, UR5, R18, 0x2, P0 ;  /* 0x000000050f0f7c11 */ /* 0x000fe200080f1412 */
[----:B----4-:R-:W-:Y:S01]  /*2350*/  FADD R19, R12, R13 ;  /* 0x0000000d0c137221 */ /* 0x010fe20000000000 */
[----:B-----5:R-:W-:-:S04]  /*2360*/  FADD R25, R25, R10 ;  /* 0x0000000a19197221 */ /* 0x020fc80000000000 */
[----:B------:R-:W-:Y:S04]  /*2370*/  STG.E desc[UR8][R16.64], R19 ;  /* 0x0000001310007986 */ /* 0x000fe8000c101908 */
[----:B------:R0:W-:Y:S04]  /*2380*/  STG.E desc[UR8][R16.64+0x4], R25 ;  /* 0x0000041910007986 */ /* 0x0001e8000c101908 */
[----:B------:R-:W3:Y:S04]  /*2390*/  LDG.E R10, desc[UR8][R14.64] ;  /* 0x000000080e0a7981 */ /* 0x000ee8000c1e1900 */
[----:B-1----:R-:W2:Y:S01]  /*23a0*/  LDG.E R23, desc[UR8][R14.64+0x4] ;  /* 0x000004080e177981 */ /* 0x002ea2000c1e1900 */
[----:B------:R-:W-:-:S05]  /*23b0*/  VIADD R65, R65, UR6 ;  /* 0x0000000641417c36 */ /* 0x000fca0008000000 */
[----:B------:R-:W-:-:S04]  /*23c0*/  IADD3 R13, P0, PT, R90, R65, RZ ;  /* 0x000000415a0d7210 */ /* 0x000fc80007f1e0ff */
[----:B------:R-:W-:Y:S02]  /*23d0*/  IADD3.X R18, PT, PT, RZ, RZ, RZ, P0, !PT ;  /* 0x000000ffff127210 */ /* 0x000fe400007fe4ff */
[----:B------:R-:W-:-:S04]  /*23e0*/  LEA R12, P0, R13, UR4, 0x2 ;  /* 0x000000040d0c7c11 */ /* 0x000fc8000f8010ff */
[----:B------:R-:W-:Y:S01]  /*23f0*/  LEA.HI.X R13, R13, UR5, R18, 0x2, P0 ;  /* 0x000000050d0d7c11 */ /* 0x000fe200080f1412 */
[----:B---3--:R-:W-:Y:S01]  /*2400*/  FADD R21, R10, R11 ;  /* 0x0000000b0a157221 */ /* 0x008fe20000000000 */
[----:B--2---:R-:W-:-:S04]  /*2410*/  FADD R23, R23, R8 ;  /* 0x0000000817177221 */ /* 0x004fc80000000000 */
[----:B------:R-:W-:Y:S04]  /*2420*/  STG.E desc[UR8][R14.64], R21 ;  /* 0x000000150e007986 */ /* 0x000fe8000c101908 */
        /* <DEDUP_REMOVED lines=12> */
[----:B-1----:R-:W-:Y:S02]  /*24f0*/  IADD3.X R14, PT, PT, RZ, RZ, RZ, P0, !PT ;  /* 0x000000ffff0e7210 */ /* 0x002fe400007fe4ff */
        /* <DEDUP_REMOVED lines=19> */
[----:B------:R-:W-:Y:S04]  /*2630*/  STG.E desc[UR8][R12.64], R17 ;  /* 0x000000110c007986 */ /* 0x000fe8000c101908 */
        /* <DEDUP_REMOVED lines=23> */
[----:B------:R-:W-:Y:S04]  /*27b0*/  STG.E desc[UR8][R4.64], R3 ;  /* 0x0000000304007986 */ /* 0x000fe8000c101908 */
[----:B------:R-:W2:Y:S02]  /*27c0*/  LDG.E R11, desc[UR8][R6.64] ;  /* 0x00000008060b7981 */ /* 0x000ea4000c1e1900 */
[----:B--2---:R-:W-:-:S05]  /*27d0*/  FADD R11, R11, R0 ;  /* 0x000000000b0b7221 */ /* 0x004fca0000000000 */
[----:B------:R-:W-:Y:S01]  /*27e0*/  STG.E desc[UR8][R6.64], R11 ;  /* 0x0000000b06007986 */ /* 0x000fe2000c101908 */
[----:B------:R-:W-:Y:S05]  /*27f0*/  EXIT ;  /* 0x000000000000794d */ /* 0x000fea0003800000 */
.L_x_3:
[----:B------:R-:W-:-:S00]  /*2800*/  BRA `(.L_x_3) ;  /* 0xfffffffc00fc7947 */ /* 0x000fc0000383ffff */
[----:B------:R-:W-:-:S00]  /*2810*/  NOP ;  /* 0x0000000000007918 */ /* 0x000fc00000000000 */
        /* <DEDUP_REMOVED lines=14> */
.L_x_4:


//--------------------- .nv.shared._Z7myGEMM6iiiPKfS0_Pf --------------------------
	.section	.nv.shared._Z7myGEMM6iiiPKfS0_Pf,"aw",@nobits
	.sectionflags	@""
	.align	4
.nv.shared._Z7myGEMM6iiiPKfS0_Pf:
	.zero		17408


//--------------------- .nv.shared.reserved.0     --------------------------
	.section	.nv.shared.reserved.0,"aw",@nobits
	.weak		__nv_reservedSMEM_offset_0_alias
	.size		__nv_reservedSMEM_offset_0_alias, 0, 64
	.other		__nv_reservedSMEM_offset_0_alias,@"STO_CUDA_RESERVED_SHARED STV_DEFAULT"
__nv_reservedSMEM_offset_0_alias:
	.zero		0
	.zero		64


//--------------------- .nv.constant0._Z7myGEMM6iiiPKfS0_Pf --------------------------
	.section	.nv.constant0._Z7myGEMM6iiiPKfS0_Pf,"a",@progbits
	.sectionflags	@""
	.align	4
.nv.constant0._Z7myGEMM6iiiPKfS0_Pf:
	.zero		936


//--------------------- SYMBOLS --------------------------

	.type		.nv.reservedSmem.offset0,@object
	.size		.nv.reservedSmem.offset0,0x4
	.type		.nv.reservedSmem.cap,@object
	.size		.nv.reservedSmem.cap,0x4
